	.target	sm_90a

	.elftype	@"ET_EXEC"


//--------------------- .note.nv.tkinfo           --------------------------
	.section	.note.nv.tkinfo,"",@"SHT_NOTE"
	.sectionflags	@"SHF_NOTE_NV_TKINFO"
	.tkinfo
        /*0018*/ 	.word	0x00000002
        /*0030*/ 	.string	""
        /*0030*/ 	.string	"ptxas"
        /*0030*/ 	.string	"Cuda compilation tools, release 13.0, V13.0.88"
        /*0030*/ 	.string	"Build cuda_13.0.r13.0/compiler.36424714_0"
        /*0030*/ 	.string	"-arch sm_90a -m 64 "



//--------------------- .note.nv.cuinfo           --------------------------
	.section	.note.nv.cuinfo,"",@"SHT_NOTE"
	.sectionflags	@"SHF_NOTE_NV_CUINFO"
        /*0018*/ 	.short	0x0002
        /*001a*/ 	.short	0x005a
        /*001c*/ 	.short	0x0082
	.zero		2


//--------------------- .nv.info                  --------------------------
	.section	.nv.info,"",@"SHT_CUDA_INFO"
	.align	4


	//----- nvinfo : EIATTR_REGCOUNT
	.align		4
        /*0000*/ 	.byte	0x04, 0x2f
        /*0002*/ 	.short	(.L_15 - .L_14)
	.align		4
.L_14:
        /*0004*/ 	.word	index@(_ZN7cutlass13device_kernelINS_4gemm6kernel13GemmUniversalIN4cute5tupleIJiiiiEEENS1_10collective13CollectiveMmaINS1_34MainloopSm90TmaGmmaWarpSpecializedILi7ENS5_IJNS4_1CILi2EEESB_NSA_ILi1EEEEEENS1_35KernelTmaWarpSpecializedCooperativeEEENS5_IJNSA_ILi128EEESG_NSA_ILi64EEEEEENS_10bfloat16_tENS5_IJlSC_lEEESJ_SK_NS4_8TiledMMAINS4_8MMA_AtomIJNS4_4SM904GMMA28MMA_64x128x16_F32BF16BF16_SSILNSO_5MajorE0ELSQ_0ELNSO_7ScaleInE1ELSR_1EEEEEENS4_6LayoutINS5_IJSB_SC_SC_EEENS5_IJSC_NSA_ILi0EEESW_EEEEENS5_IJNS4_10UnderscoreESZ_SZ_EEEEENS4_23SM90_TMA_LOAD_MULTICASTENS4_14ComposedLayoutINS4_7SwizzleILi3ELi4ELi3EEENS4_18smem_ptr_flag_bitsILi16EEENSU_INS5_IJNSA_ILi8EEESH_EEENS5_IJSH_SC_EEEEEEEvNS4_8identityES12_S1C_vS1D_EENS_8epilogue10collective6detail29Sm90TmaWarpSpecializedAdapterINS1G_15DefaultEpilogueISJ_SK_SK_NS1F_6thread17LinearCombinationISJ_Li1EffLNS1K_9ScaleType4KindE0ELNS_15FloatRoundStyleE2ESJ_EENS1_15EpilogueDefaultEEEEEvvEEEEvNT_6ParamsE)
        /*0008*/ 	.word	0x000000a8


	//----- nvinfo : EIATTR_FRAME_SIZE
	.align		4
.L_15:
        /*000c*/ 	.byte	0x04, 0x11
        /*000e*/ 	.short	(.L_17 - .L_16)
	.align		4
.L_16:
        /*0010*/ 	.word	index@(_ZN7cutlass13device_kernelINS_4gemm6kernel13GemmUniversalIN4cute5tupleIJiiiiEEENS1_10collective13CollectiveMmaINS1_34MainloopSm90TmaGmmaWarpSpecializedILi7ENS5_IJNS4_1CILi2EEESB_NSA_ILi1EEEEEENS1_35KernelTmaWarpSpecializedCooperativeEEENS5_IJNSA_ILi128EEESG_NSA_ILi64EEEEEENS_10bfloat16_tENS5_IJlSC_lEEESJ_SK_NS4_8TiledMMAINS4_8MMA_AtomIJNS4_4SM904GMMA28MMA_64x128x16_F32BF16BF16_SSILNSO_5MajorE0ELSQ_0ELNSO_7ScaleInE1ELSR_1EEEEEENS4_6LayoutINS5_IJSB_SC_SC_EEENS5_IJSC_NSA_ILi0EEESW_EEEEENS5_IJNS4_10UnderscoreESZ_SZ_EEEEENS4_23SM90_TMA_LOAD_MULTICASTENS4_14ComposedLayoutINS4_7SwizzleILi3ELi4ELi3EEENS4_18smem_ptr_flag_bitsILi16EEENSU_INS5_IJNSA_ILi8EEESH_EEENS5_IJSH_SC_EEEEEEEvNS4_8identityES12_S1C_vS1D_EENS_8epilogue10collective6detail29Sm90TmaWarpSpecializedAdapterINS1G_15DefaultEpilogueISJ_SK_SK_NS1F_6thread17LinearCombinationISJ_Li1EffLNS1K_9ScaleType4KindE0ELNS_15FloatRoundStyleE2ESJ_EENS1_15EpilogueDefaultEEEEEvvEEEEvNT_6ParamsE)
        /*0014*/ 	.word	0x00000000


	//----- nvinfo : EIATTR_MIN_STACK_SIZE
	.align		4
.L_17:
        /*0018*/ 	.byte	0x04, 0x12
        /*001a*/ 	.short	(.L_19 - .L_18)
	.align		4
.L_18:
        /*001c*/ 	.word	index@(_ZN7cutlass13device_kernelINS_4gemm6kernel13GemmUniversalIN4cute5tupleIJiiiiEEENS1_10collective13CollectiveMmaINS1_34MainloopSm90TmaGmmaWarpSpecializedILi7ENS5_IJNS4_1CILi2EEESB_NSA_ILi1EEEEEENS1_35KernelTmaWarpSpecializedCooperativeEEENS5_IJNSA_ILi128EEESG_NSA_ILi64EEEEEENS_10bfloat16_tENS5_IJlSC_lEEESJ_SK_NS4_8TiledMMAINS4_8MMA_AtomIJNS4_4SM904GMMA28MMA_64x128x16_F32BF16BF16_SSILNSO_5MajorE0ELSQ_0ELNSO_7ScaleInE1ELSR_1EEEEEENS4_6LayoutINS5_IJSB_SC_SC_EEENS5_IJSC_NSA_ILi0EEESW_EEEEENS5_IJNS4_10UnderscoreESZ_SZ_EEEEENS4_23SM90_TMA_LOAD_MULTICASTENS4_14ComposedLayoutINS4_7SwizzleILi3ELi4ELi3EEENS4_18smem_ptr_flag_bitsILi16EEENSU_INS5_IJNSA_ILi8EEESH_EEENS5_IJSH_SC_EEEEEEEvNS4_8identityES12_S1C_vS1D_EENS_8epilogue10collective6detail29Sm90TmaWarpSpecializedAdapterINS1G_15DefaultEpilogueISJ_SK_SK_NS1F_6thread17LinearCombinationISJ_Li1EffLNS1K_9ScaleType4KindE0ELNS_15FloatRoundStyleE2ESJ_EENS1_15EpilogueDefaultEEEEEvvEEEEvNT_6ParamsE)
        /*0020*/ 	.word	0x00000000
.L_19:


//--------------------- .nv.compat                --------------------------
	.section	.nv.compat,"",@"SHT_CUDA_COMPAT_INFO"
	.align	4
        /*0000*/ 	.byte	0x02, 0x09, 0x01, 0x00, 0x02, 0x02, 0x04, 0x00, 0x02, 0x05, 0x05, 0x00, 0x03, 0x07, 0x01, 0x01
        /*0010*/ 	.byte	0x02, 0x03, 0x01, 0x00, 0x02, 0x06, 0x01, 0x00, 0x04, 0x0b, 0x08, 0x00, 0x00, 0x00, 0x00, 0x00
        /*0020*/ 	.byte	0x00, 0x00, 0x00, 0x00


//--------------------- .nv.info._ZN7cutlass13device_kernelINS_4gemm6kernel13GemmUniversalIN4cute5tupleIJiiiiEEENS1_10collective13CollectiveMmaINS1_34MainloopSm90TmaGmmaWarpSpecializedILi7ENS5_IJNS4_1CILi2EEESB_NSA_ILi1EEEEEENS1_35KernelTmaWarpSpecializedCooperativeEEENS5_IJNSA_ILi128EEESG_NSA_ILi64EEEEEENS_10bfloat16_tENS5_IJlSC_lEEESJ_SK_NS4_8TiledMMAINS4_8MMA_AtomIJNS4_4SM904GMMA28MMA_64x128x16_F32BF16BF16_SSILNSO_5MajorE0ELSQ_0ELNSO_7ScaleInE1ELSR_1EEEEEENS4_6LayoutINS5_IJSB_SC_SC_EEENS5_IJSC_NSA_ILi0EEESW_EEEEENS5_IJNS4_10UnderscoreESZ_SZ_EEEEENS4_23SM90_TMA_LOAD_MULTICASTENS4_14ComposedLayoutINS4_7SwizzleILi3ELi4ELi3EEENS4_18smem_ptr_flag_bitsILi16EEENSU_INS5_IJNSA_ILi8EEESH_EEENS5_IJSH_SC_EEEEEEEvNS4_8identityES12_S1C_vS1D_EENS_8epilogue10collective6detail29Sm90TmaWarpSpecializedAdapterINS1G_15DefaultEpilogueISJ_SK_SK_NS1F_6thread17LinearCombinationISJ_Li1EffLNS1K_9ScaleType4KindE0ELNS_15FloatRoundStyleE2ESJ_EENS1_15EpilogueDefaultEEEEEvvEEEEvNT_6ParamsE --------------------------
	.section	.nv.info._ZN7cutlass13device_kernelINS_4gemm6kernel13GemmUniversalIN4cute5tupleIJiiiiEEENS1_10collective13CollectiveMmaINS1_34MainloopSm90TmaGmmaWarpSpecializedILi7ENS5_IJNS4_1CILi2EEESB_NSA_ILi1EEEEEENS1_35KernelTmaWarpSpecializedCooperativeEEENS5_IJNSA_ILi128EEESG_NSA_ILi64EEEEEENS_10bfloat16_tENS5_IJlSC_lEEESJ_SK_NS4_8TiledMMAINS4_8MMA_AtomIJNS4_4SM904GMMA28MMA_64x128x16_F32BF16BF16_SSILNSO_5MajorE0ELSQ_0ELNSO_7ScaleInE1ELSR_1EEEEEENS4_6LayoutINS5_IJSB_SC_SC_EEENS5_IJSC_NSA_ILi0EEESW_EEEEENS5_IJNS4_10UnderscoreESZ_SZ_EEEEENS4_23SM90_TMA_LOAD_MULTICASTENS4_14ComposedLayoutINS4_7SwizzleILi3ELi4ELi3EEENS4_18smem_ptr_flag_bitsILi16EEENSU_INS5_IJNSA_ILi8EEESH_EEENS5_IJSH_SC_EEEEEEEvNS4_8identityES12_S1C_vS1D_EENS_8epilogue10collective6detail29Sm90TmaWarpSpecializedAdapterINS1G_15DefaultEpilogueISJ_SK_SK_NS1F_6thread17LinearCombinationISJ_Li1EffLNS1K_9ScaleType4KindE0ELNS_15FloatRoundStyleE2ESJ_EENS1_15EpilogueDefaultEEEEEvvEEEEvNT_6ParamsE,"",@"SHT_CUDA_INFO"
	.sectionflags	@""
	.align	4


	//----- nvinfo : EIATTR_CUDA_API_VERSION
	.align		4
        /*0000*/ 	.byte	0x04, 0x37
        /*0002*/ 	.short	(.L_21 - .L_20)
.L_20:
        /*0004*/ 	.word	0x00000082


	//----- nvinfo : EIATTR_KPARAM_INFO
	.align		4
.L_21:
        /*0008*/ 	.byte	0x04, 0x17
        /*000a*/ 	.short	(.L_23 - .L_22)
.L_22:
        /*000c*/ 	.word	0x00000000
        /*0010*/ 	.short	0x0000
        /*0012*/ 	.short	0x0070
        /*0014*/ 	.byte	0x00, 0xf0, 0x01, 0x10


	//----- nvinfo : EIATTR_SPARSE_MMA_MASK
	.align		4
.L_23:
        /*0018*/ 	.byte	0x03, 0x50
        /*001a*/ 	.short	0x0000


	//----- nvinfo : EIATTR_MAXREG_COUNT
	.align		4
        /*001c*/ 	.byte	0x03, 0x1b
        /*001e*/ 	.short	0x00a8


	//----- nvinfo : EIATTR_NUM_BARRIERS
	.align		4
        /*0020*/ 	.byte	0x02, 0x4c
        /*0022*/ 	.byte	0x01
	.zero		1


	//----- nvinfo : EIATTR_EXTERNS
	.align		4
        /*0024*/ 	.byte	0x04, 0x0f
        /*0026*/ 	.short	(.L_25 - .L_24)


	//   ....[0]....
	.align		4
.L_24:
        /*0028*/ 	.word	index@(__assertfail)


	//----- nvinfo : EIATTR_MERCURY_ISA_VERSION
	.align		4
.L_25:
        /*002c*/ 	.byte	0x03, 0x5f
        /*002e*/ 	.short	0x0101


	//----- nvinfo : EIATTR_INT_WARP_WIDE_INSTR_OFFSETS
	.align		4
        /*0030*/ 	.byte	0x04, 0x31
        /*0032*/ 	.short	(.L_27 - .L_26)


	//   ....[0]....
.L_26:
        /*0034*/ 	.word	0x000004e0


	//   ....[1]....
        /*0038*/ 	.word	0x00000510


	//   ....[2]....
        /*003c*/ 	.word	0x000006b0


	//----- nvinfo : EIATTR_COOP_GROUP_MASK_REGIDS
	.align		4
.L_27:
        /*0040*/ 	.byte	0x04, 0x29
        /*0042*/ 	.short	(.L_29 - .L_28)


	//   ....[0]....
.L_28:
        /*0044*/ 	.word	0xffffffff


	//   ....[1]....
        /*0048*/ 	.word	0xffffffff


	//   ....[2]....
        /*004c*/ 	.word	0xffffffff


	//   ....[3]....
        /*0050*/ 	.word	0xffffffff


	//   ....[4]....
        /*0054*/ 	.word	0xffffffff


	//   ....[5]....
        /*0058*/ 	.word	0xffffffff


	//----- nvinfo : EIATTR_COOP_GROUP_INSTR_OFFSETS
	.align		4
.L_29:
        /*005c*/ 	.byte	0x04, 0x28
        /*005e*/ 	.short	(.L_31 - .L_30)


	//   ....[0]....
.L_30:
        /*0060*/ 	.word	0x00000060


	//   ....[1]....
        /*0064*/ 	.word	0x00000070


	//   ....[2]....
        /*0068*/ 	.word	0x00000130


	//   ....[3]....
        /*006c*/ 	.word	0x00000330


	//   ....[4]....
        /*0070*/ 	.word	0x00000860


	//   ....[5]....
        /*0074*/ 	.word	0x000014e0


	//----- nvinfo : EIATTR_REG_RECONFIG
	.align		4
.L_31:
        /*0078*/ 	.byte	0x01, 0x54
	.zero		2


	//----- nvinfo : EIATTR_SYSCALL_OFFSETS
	.align		4
        /*007c*/ 	.byte	0x04, 0x46
        /*007e*/ 	.short	(.L_33 - .L_32)


	//   ....[0]....
.L_32:
        /*0080*/ 	.word	0x000016d0


	//----- nvinfo : EIATTR_MBARRIER_INSTR_OFFSETS
	.align		4
.L_33:
        /*0084*/ 	.byte	0x04, 0x39
        /*0086*/ 	.short	(.L_35 - .L_34)


	//   ....[0]....
.L_34:
        /*0088*/ 	.word	0x00000230
        /*008c*/ 	.word	0x000000ff
        /*0090*/ 	.word	0x00000000
        /*0094*/ 	.short	0x0100
        /*0096*/ 	.byte	0x08
	.zero		1


	//   ....[1]....
        /*0098*/ 	.word	0x00000240
        /*009c*/ 	.word	0x000000ff
        /*00a0*/ 	.word	0x00000038
        /*00a4*/ 	.short	0x0100
        /*00a6*/ 	.byte	0x08
	.zero		1


	//   ....[2]....
        /*00a8*/ 	.word	0x00000250
        /*00ac*/ 	.word	0x000000ff
        /*00b0*/ 	.word	0x00000008
        /*00b4*/ 	.short	0x0100
        /*00b6*/ 	.byte	0x08
	.zero		1


	//   ....[3]....
        /*00b8*/ 	.word	0x00000260
        /*00bc*/ 	.word	0x000000ff
        /*00c0*/ 	.word	0x00000040
        /*00c4*/ 	.short	0x0100
        /*00c6*/ 	.byte	0x08
	.zero		1


	//   ....[4]....
        /*00c8*/ 	.word	0x00000270
        /*00cc*/ 	.word	0x000000ff
        /*00d0*/ 	.word	0x00000010
        /*00d4*/ 	.short	0x0100
        /*00d6*/ 	.byte	0x08
	.zero		1


	//   ....[5]....
        /*00d8*/ 	.word	0x00000280
        /*00dc*/ 	.word	0x000000ff
        /*00e0*/ 	.word	0x00000048
        /*00e4*/ 	.short	0x0100
        /*00e6*/ 	.byte	0x08
	.zero		1


	//   ....[6]....
        /*00e8*/ 	.word	0x00000290
        /*00ec*/ 	.word	0x000000ff
        /*00f0*/ 	.word	0x00000018
        /*00f4*/ 	.short	0x0100
        /*00f6*/ 	.byte	0x08
	.zero		1


	//   ....[7]....
        /*00f8*/ 	.word	0x000002a0
        /*00fc*/ 	.word	0x000000ff
        /*0100*/ 	.word	0x00000050
        /*0104*/ 	.short	0x0100
        /*0106*/ 	.byte	0x08
	.zero		1


	//   ....[8]....
        /*0108*/ 	.word	0x000002b0
        /*010c*/ 	.word	0x000000ff
        /*0110*/ 	.word	0x00000020
        /*0114*/ 	.short	0x0100
        /*0116*/ 	.byte	0x08
	.zero		1


	//   ....[9]....
        /*0118*/ 	.word	0x000002c0
        /*011c*/ 	.word	0x000000ff
        /*0120*/ 	.word	0x00000058
        /*0124*/ 	.short	0x0100
        /*0126*/ 	.byte	0x08
	.zero		1


	//   ....[10]....
        /*0128*/ 	.word	0x000002d0
        /*012c*/ 	.word	0x000000ff
        /*0130*/ 	.word	0x00000028
        /*0134*/ 	.short	0x0100
        /*0136*/ 	.byte	0x08
	.zero		1


	//   ....[11]....
        /*0138*/ 	.word	0x000002e0
        /*013c*/ 	.word	0x000000ff
        /*0140*/ 	.word	0x00000060
        /*0144*/ 	.short	0x0100
        /*0146*/ 	.byte	0x08
	.zero		1


	//   ....[12]....
        /*0148*/ 	.word	0x000002f0
        /*014c*/ 	.word	0x000000ff
        /*0150*/ 	.word	0x00000030
        /*0154*/ 	.short	0x0100
        /*0156*/ 	.byte	0x08
	.zero		1


	//   ....[13]....
        /*0158*/ 	.word	0x00000300
        /*015c*/ 	.word	0x000000ff
        /*0160*/ 	.word	0x00000068
        /*0164*/ 	.short	0x0100
        /*0166*/ 	.byte	0x08
	.zero		1


	//   ....[14]....
        /*0168*/ 	.word	0x00000740
        /*016c*/ 	.word	0x000000ff
        /*0170*/ 	.word	0x00000080
        /*0174*/ 	.short	0x0100
        /*0176*/ 	.byte	0x06
	.zero		1


	//   ....[15]....
        /*0178*/ 	.word	0x000007e0
        /*017c*/ 	.word	0x000000ff
        /*0180*/ 	.word	0x00000088
        /*0184*/ 	.short	0x0100
        /*0186*/ 	.byte	0x06
	.zero		1


	//   ....[16]....
        /*0188*/ 	.word	0x00001790
        /*018c*/ 	.word	0x00000003
        /*0190*/ 	.word	0x00000000
        /*0194*/ 	.short	0x010a
        /*0196*/ 	.byte	0x3f
	.zero		1


	//   ....[17]....
        /*0198*/ 	.word	0x000017f0
        /*019c*/ 	.word	0x00000003
        /*01a0*/ 	.word	0x00000000
        /*01a4*/ 	.short	0x010a
        /*01a6*/ 	.byte	0x3f
	.zero		1


	//   ....[18]....
        /*01a8*/ 	.word	0x00001b70
        /*01ac*/ 	.word	0x00000005
        /*01b0*/ 	.word	0x00000000
        /*01b4*/ 	.short	0x010a
        /*01b6*/ 	.byte	0x3f
	.zero		1


	//   ....[19]....
        /*01b8*/ 	.word	0x00001bb0
        /*01bc*/ 	.word	0x00000005
        /*01c0*/ 	.word	0x00000000
        /*01c4*/ 	.short	0x010a
        /*01c6*/ 	.byte	0x3f
	.zero		1


	//   ....[20]....
        /*01c8*/ 	.word	0x00001e10
        /*01cc*/ 	.word	0x00000004
        /*01d0*/ 	.word	0x00000000
        /*01d4*/ 	.short	0x0101
        /*01d6*/ 	.byte	0x3f
	.zero		1


	//   ....[21]....
        /*01d8*/ 	.word	0x00002030
        /*01dc*/ 	.word	0x00000000
        /*01e0*/ 	.word	0x00000000
        /*01e4*/ 	.short	0x0101
        /*01e6*/ 	.byte	0x3f
	.zero		1


	//   ....[22]....
        /*01e8*/ 	.word	0x00007260
        /*01ec*/ 	.word	0x00000015
        /*01f0*/ 	.word	0x00000038
        /*01f4*/ 	.short	0x010a
        /*01f6*/ 	.byte	0x3f
	.zero		1


	//   ....[23]....
        /*01f8*/ 	.word	0x00007680
        /*01fc*/ 	.word	0x00000006
        /*0200*/ 	.word	0x00000088
        /*0204*/ 	.short	0x0101
        /*0206*/ 	.byte	0x3f
	.zero		1


	//   ....[24]....
        /*0208*/ 	.word	0x00007d80
        /*020c*/ 	.word	0x00000007
        /*0210*/ 	.word	0x00000000
        /*0214*/ 	.short	0x010a
        /*0216*/ 	.byte	0x3f
	.zero		1


	//   ....[25]....
        /*0218*/ 	.word	0x00007e00
        /*021c*/ 	.word	0x00000008
        /*0220*/ 	.word	0x00000000
        /*0224*/ 	.short	0x010a
        /*0226*/ 	.byte	0x3f
	.zero		1


	//   ....[26]....
        /*0228*/ 	.word	0x00007e90
        /*022c*/ 	.word	0x00000009
        /*0230*/ 	.word	0x00000000
        /*0234*/ 	.short	0x010a
        /*0236*/ 	.byte	0x3f
	.zero		1


	//   ....[27]....
        /*0238*/ 	.word	0x00007f20
        /*023c*/ 	.word	0x00000008
        /*0240*/ 	.word	0x00000000
        /*0244*/ 	.short	0x010a
        /*0246*/ 	.byte	0x3f
	.zero		1


	//   ....[28]....
        /*0248*/ 	.word	0x00007fb0
        /*024c*/ 	.word	0x00000009
        /*0250*/ 	.word	0x00000000
        /*0254*/ 	.short	0x010a
        /*0256*/ 	.byte	0x3f
	.zero		1


	//   ....[29]....
        /*0258*/ 	.word	0x00008040
        /*025c*/ 	.word	0x00000006
        /*0260*/ 	.word	0x00000000
        /*0264*/ 	.short	0x010a
        /*0266*/ 	.byte	0x3f
	.zero		1


	//   ....[30]....
        /*0268*/ 	.word	0x000080d0
        /*026c*/ 	.word	0x00000003
        /*0270*/ 	.word	0x00000000
        /*0274*/ 	.short	0x010a
        /*0276*/ 	.byte	0x3f
	.zero		1


	//   ....[31]....
        /*0278*/ 	.word	0x00008130
        /*027c*/ 	.word	0x00000003
        /*0280*/ 	.word	0x00000000
        /*0284*/ 	.short	0x010a
        /*0286*/ 	.byte	0x3f
	.zero		1


	//   ....[32]....
        /*0288*/ 	.word	0x00008180
        /*028c*/ 	.word	0x00000005
        /*0290*/ 	.word	0x00000000
        /*0294*/ 	.short	0x010a
        /*0296*/ 	.byte	0x3f
	.zero		1


	//   ....[33]....
        /*0298*/ 	.word	0x00008250
        /*029c*/ 	.word	0x00000015
        /*02a0*/ 	.word	0x00000038
        /*02a4*/ 	.short	0x010a
        /*02a6*/ 	.byte	0x3f
	.zero		1


	//   ....[34]....
        /*02a8*/ 	.word	0x00008320
        /*02ac*/ 	.word	0x00000007
        /*02b0*/ 	.word	0x00000000
        /*02b4*/ 	.short	0x010a
        /*02b6*/ 	.byte	0x3f
	.zero		1


	//   ....[35]....
        /*02b8*/ 	.word	0x00008370
        /*02bc*/ 	.word	0x00000008
        /*02c0*/ 	.word	0x00000000
        /*02c4*/ 	.short	0x010a
        /*02c6*/ 	.byte	0x3f
	.zero		1


	//   ....[36]....
        /*02c8*/ 	.word	0x000083c0
        /*02cc*/ 	.word	0x00000009
        /*02d0*/ 	.word	0x00000000
        /*02d4*/ 	.short	0x010a
        /*02d6*/ 	.byte	0x3f
	.zero		1


	//   ....[37]....
        /*02d8*/ 	.word	0x00008410
        /*02dc*/ 	.word	0x00000008
        /*02e0*/ 	.word	0x00000000
        /*02e4*/ 	.short	0x010a
        /*02e6*/ 	.byte	0x3f
	.zero		1


	//   ....[38]....
        /*02e8*/ 	.word	0x00008460
        /*02ec*/ 	.word	0x00000009
        /*02f0*/ 	.word	0x00000000
        /*02f4*/ 	.short	0x010a
        /*02f6*/ 	.byte	0x3f
	.zero		1


	//   ....[39]....
        /*02f8*/ 	.word	0x000084b0
        /*02fc*/ 	.word	0x00000006
        /*0300*/ 	.word	0x00000000
        /*0304*/ 	.short	0x010a
        /*0306*/ 	.byte	0x3f
	.zero		1


	//----- nvinfo : EIATTR_NUM_MBARRIERS
	.align		4
.L_35:
        /*0308*/ 	.byte	0x03, 0x38
        /*030a*/ 	.short	0x0010


	//----- nvinfo : EIATTR_EXIT_INSTR_OFFSETS
	.align		4
        /*030c*/ 	.byte	0x04, 0x1c
        /*030e*/ 	.short	(.L_37 - .L_36)


	//   ....[0]....
.L_36:
        /*0310*/ 	.word	0x00000a30


	//   ....[1]....
        /*0314*/ 	.word	0x00001240


	//   ....[2]....
        /*0318*/ 	.word	0x00006920


	//   ....[3]....
        /*031c*/ 	.word	0x00006e80


	//   ....[4]....
        /*0320*/ 	.word	0x00008120


	//----- nvinfo : EIATTR_MAX_THREADS
	.align		4
.L_37:
        /*0324*/ 	.byte	0x04, 0x05
        /*0326*/ 	.short	(.L_39 - .L_38)
.L_38:
        /*0328*/ 	.word	0x00000180
        /*032c*/ 	.word	0x00000001
        /*0330*/ 	.word	0x00000001


	//----- nvinfo : EIATTR_CRS_STACK_SIZE
	.align		4
.L_39:
        /*0334*/ 	.byte	0x04, 0x1e
        /*0336*/ 	.short	(.L_41 - .L_40)
.L_40:
        /*0338*/ 	.word	0x00000000


	//----- nvinfo : EIATTR_CBANK_PARAM_SIZE
	.align		4
.L_41:
        /*033c*/ 	.byte	0x03, 0x19
        /*033e*/ 	.short	0x0470


	//----- nvinfo : EIATTR_PARAM_CBANK
	.align		4
        /*0340*/ 	.byte	0x04, 0x0a
        /*0342*/ 	.short	(.L_43 - .L_42)
	.align		4
.L_42:
        /*0344*/ 	.word	index@(.nv.constant0._ZN7cutlass13device_kernelINS_4gemm6kernel13GemmUniversalIN4cute5tupleIJiiiiEEENS1_10collective13CollectiveMmaINS1_34MainloopSm90TmaGmmaWarpSpecializedILi7ENS5_IJNS4_1CILi2EEESB_NSA_ILi1EEEEEENS1_35KernelTmaWarpSpecializedCooperativeEEENS5_IJNSA_ILi128EEESG_NSA_ILi64EEEEEENS_10bfloat16_tENS5_IJlSC_lEEESJ_SK_NS4_8TiledMMAINS4_8MMA_AtomIJNS4_4SM904GMMA28MMA_64x128x16_F32BF16BF16_SSILNSO_5MajorE0ELSQ_0ELNSO_7ScaleInE1ELSR_1EEEEEENS4_6LayoutINS5_IJSB_SC_SC_EEENS5_IJSC_NSA_ILi0EEESW_EEEEENS5_IJNS4_10UnderscoreESZ_SZ_EEEEENS4_23SM90_TMA_LOAD_MULTICASTENS4_14ComposedLayoutINS4_7SwizzleILi3ELi4ELi3EEENS4_18smem_ptr_flag_bitsILi16EEENSU_INS5_IJNSA_ILi8EEESH_EEENS5_IJSH_SC_EEEEEEEvNS4_8identityES12_S1C_vS1D_EENS_8epilogue10collective6detail29Sm90TmaWarpSpecializedAdapterINS1G_15DefaultEpilogueISJ_SK_SK_NS1F_6thread17LinearCombinationISJ_Li1EffLNS1K_9ScaleType4KindE0ELNS_15FloatRoundStyleE2ESJ_EENS1_15EpilogueDefaultEEEEEvvEEEEvNT_6ParamsE)
        /*0348*/ 	.short	0x0210
        /*034a*/ 	.short	0x0470


	//----- nvinfo : EIATTR_SW_WAR
	.align		4
.L_43:
        /*034c*/ 	.byte	0x04, 0x36
        /*034e*/ 	.short	(.L_45 - .L_44)
.L_44:
        /*0350*/ 	.word	0x00000008
.L_45:


//--------------------- .nv.callgraph             --------------------------
	.section	.nv.callgraph,"",@"SHT_CUDA_CALLGRAPH"
	.align	4
	.sectionentsize	8
	.align		4
        /*0000*/ 	.word	0x00000000
	.align		4
        /*0004*/ 	.word	0xffffffff
	.align		4
        /*0008*/ 	.word	index@(_ZN7cutlass13device_kernelINS_4gemm6kernel13GemmUniversalIN4cute5tupleIJiiiiEEENS1_10collective13CollectiveMmaINS1_34MainloopSm90TmaGmmaWarpSpecializedILi7ENS5_IJNS4_1CILi2EEESB_NSA_ILi1EEEEEENS1_35KernelTmaWarpSpecializedCooperativeEEENS5_IJNSA_ILi128EEESG_NSA_ILi64EEEEEENS_10bfloat16_tENS5_IJlSC_lEEESJ_SK_NS4_8TiledMMAINS4_8MMA_AtomIJNS4_4SM904GMMA28MMA_64x128x16_F32BF16BF16_SSILNSO_5MajorE0ELSQ_0ELNSO_7ScaleInE1ELSR_1EEEEEENS4_6LayoutINS5_IJSB_SC_SC_EEENS5_IJSC_NSA_ILi0EEESW_EEEEENS5_IJNS4_10UnderscoreESZ_SZ_EEEEENS4_23SM90_TMA_LOAD_MULTICASTENS4_14ComposedLayoutINS4_7SwizzleILi3ELi4ELi3EEENS4_18smem_ptr_flag_bitsILi16EEENSU_INS5_IJNSA_ILi8EEESH_EEENS5_IJSH_SC_EEEEEEEvNS4_8identityES12_S1C_vS1D_EENS_8epilogue10collective6detail29Sm90TmaWarpSpecializedAdapterINS1G_15DefaultEpilogueISJ_SK_SK_NS1F_6thread17LinearCombinationISJ_Li1EffLNS1K_9ScaleType4KindE0ELNS_15FloatRoundStyleE2ESJ_EENS1_15EpilogueDefaultEEEEEvvEEEEvNT_6ParamsE)
	.align		4
        /*000c*/ 	.word	index@(__assertfail)
	.align		4
        /*0010*/ 	.word	0x00000000
	.align		4
        /*0014*/ 	.word	0xfffffffe
	.align		4
        /*0018*/ 	.word	0x00000000
	.align		4
        /*001c*/ 	.word	0xfffffffd
	.align		4
        /*0020*/ 	.word	0x00000000
	.align		4
        /*0024*/ 	.word	0xfffffffc


//--------------------- .nv.constant4             --------------------------
	.section	.nv.constant4,"a",@progbits
	.align	8
	.align		8
.nv.constant4:
        /*0000*/ 	.dword	__assertfail
	.align		8
        /*0008*/ 	.dword	__unnamed_1
	.align		8
        /*0010*/ 	.dword	_ZN40_INTERNAL_639e388d_4_k_cu_b06ded1b_261524cuda3std3__45__cpo5beginE
	.align		8
        /*0018*/ 	.dword	_ZN40_INTERNAL_639e388d_4_k_cu_b06ded1b_261524cuda3std3__45__cpo3endE
	.align		8
        /*0020*/ 	.dword	_ZN40_INTERNAL_639e388d_4_k_cu_b06ded1b_261524cuda3std3__45__cpo6cbeginE
	.align		8
        /*0028*/ 	.dword	_ZN40_INTERNAL_639e388d_4_k_cu_b06ded1b_261524cuda3std3__45__cpo4cendE
	.align		8
        /*0030*/ 	.dword	_ZN40_INTERNAL_639e388d_4_k_cu_b06ded1b_261524cuda3std3__442_GLOBAL__N__639e388d_4_k_cu_b06ded1b_261526ignoreE
	.align		8
        /*0038*/ 	.dword	_ZN40_INTERNAL_639e388d_4_k_cu_b06ded1b_261524cuda3std3__419piecewise_constructE
	.align		8
        /*0040*/ 	.dword	_ZN40_INTERNAL_639e388d_4_k_cu_b06ded1b_261524cuda3std3__48in_placeE
	.align		8
        /*0048*/ 	.dword	_ZN40_INTERNAL_639e388d_4_k_cu_b06ded1b_261524cuda3std6ranges3__45__cpo4swapE
	.align		8
        /*0050*/ 	.dword	_ZN40_INTERNAL_639e388d_4_k_cu_b06ded1b_261524cuda3std6ranges3__45__cpo9iter_moveE
	.align		8
        /*0058*/ 	.dword	_ZN40_INTERNAL_639e388d_4_k_cu_b06ded1b_261524cute7productE
	.align		8
        /*0060*/ 	.dword	_ZN40_INTERNAL_639e388d_4_k_cu_b06ded1b_261524cute1_E
	.align		8
        /*0068*/ 	.dword	$str$22
	.align		8
        /*0070*/ 	.dword	$str$23


//--------------------- .text._ZN7cutlass13device_kernelINS_4gemm6kernel13GemmUniversalIN4cute5tupleIJiiiiEEENS1_10collective13CollectiveMmaINS1_34MainloopSm90TmaGmmaWarpSpecializedILi7ENS5_IJNS4_1CILi2EEESB_NSA_ILi1EEEEEENS1_35KernelTmaWarpSpecializedCooperativeEEENS5_IJNSA_ILi128EEESG_NSA_ILi64EEEEEENS_10bfloat16_tENS5_IJlSC_lEEESJ_SK_NS4_8TiledMMAINS4_8MMA_AtomIJNS4_4SM904GMMA28MMA_64x128x16_F32BF16BF16_SSILNSO_5MajorE0ELSQ_0ELNSO_7ScaleInE1ELSR_1EEEEEENS4_6LayoutINS5_IJSB_SC_SC_EEENS5_IJSC_NSA_ILi0EEESW_EEEEENS5_IJNS4_10UnderscoreESZ_SZ_EEEEENS4_23SM90_TMA_LOAD_MULTICASTENS4_14ComposedLayoutINS4_7SwizzleILi3ELi4ELi3EEENS4_18smem_ptr_flag_bitsILi16EEENSU_INS5_IJNSA_ILi8EEESH_EEENS5_IJSH_SC_EEEEEEEvNS4_8identityES12_S1C_vS1D_EENS_8epilogue10collective6detail29Sm90TmaWarpSpecializedAdapterINS1G_15DefaultEpilogueISJ_SK_SK_NS1F_6thread17LinearCombinationISJ_Li1EffLNS1K_9ScaleType4KindE0ELNS_15FloatRoundStyleE2ESJ_EENS1_15EpilogueDefaultEEEEEvvEEEEvNT_6ParamsE --------------------------
	.section	.text._ZN7cutlass13device_kernelINS_4gemm6kernel13GemmUniversalIN4cute5tupleIJiiiiEEENS1_10collective13CollectiveMmaINS1_34MainloopSm90TmaGmmaWarpSpecializedILi7ENS5_IJNS4_1CILi2EEESB_NSA_ILi1EEEEEENS1_35KernelTmaWarpSpecializedCooperativeEEENS5_IJNSA_ILi128EEESG_NSA_ILi64EEEEEENS_10bfloat16_tENS5_IJlSC_lEEESJ_SK_NS4_8TiledMMAINS4_8MMA_AtomIJNS4_4SM904GMMA28MMA_64x128x16_F32BF16BF16_SSILNSO_5MajorE0ELSQ_0ELNSO_7ScaleInE1ELSR_1EEEEEENS4_6LayoutINS5_IJSB_SC_SC_EEENS5_IJSC_NSA_ILi0EEESW_EEEEENS5_IJNS4_10UnderscoreESZ_SZ_EEEEENS4_23SM90_TMA_LOAD_MULTICASTENS4_14ComposedLayoutINS4_7SwizzleILi3ELi4ELi3EEENS4_18smem_ptr_flag_bitsILi16EEENSU_INS5_IJNSA_ILi8EEESH_EEENS5_IJSH_SC_EEEEEEEvNS4_8identityES12_S1C_vS1D_EENS_8epilogue10collective6detail29Sm90TmaWarpSpecializedAdapterINS1G_15DefaultEpilogueISJ_SK_SK_NS1F_6thread17LinearCombinationISJ_Li1EffLNS1K_9ScaleType4KindE0ELNS_15FloatRoundStyleE2ESJ_EENS1_15EpilogueDefaultEEEEEvvEEEEvNT_6ParamsE,"ax",@progbits
	.align	128
.text._ZN7cutlass13device_kernelINS_4gemm6kernel13GemmUniversalIN4cute5tupleIJiiiiEEENS1_10collective13CollectiveMmaINS1_34MainloopSm90TmaGmmaWarpSpecializedILi7ENS5_IJNS4_1CILi2EEESB_NSA_ILi1EEEEEENS1_35KernelTmaWarpSpecializedCooperativeEEENS5_IJNSA_ILi128EEESG_NSA_ILi64EEEEEENS_10bfloat16_tENS5_IJlSC_lEEESJ_SK_NS4_8TiledMMAINS4_8MMA_AtomIJNS4_4SM904GMMA28MMA_64x128x16_F32BF16BF16_SSILNSO_5MajorE0ELSQ_0ELNSO_7ScaleInE1ELSR_1EEEEEENS4_6LayoutINS5_IJSB_SC_SC_EEENS5_IJSC_NSA_ILi0EEESW_EEEEENS5_IJNS4_10UnderscoreESZ_SZ_EEEEENS4_23SM90_TMA_LOAD_MULTICASTENS4_14ComposedLayoutINS4_7SwizzleILi3ELi4ELi3EEENS4_18smem_ptr_flag_bitsILi16EEENSU_INS5_IJNSA_ILi8EEESH_EEENS5_IJSH_SC_EEEEEEEvNS4_8identityES12_S1C_vS1D_EENS_8epilogue10collective6detail29Sm90TmaWarpSpecializedAdapterINS1G_15DefaultEpilogueISJ_SK_SK_NS1F_6thread17LinearCombinationISJ_Li1EffLNS1K_9ScaleType4KindE0ELNS_15FloatRoundStyleE2ESJ_EENS1_15EpilogueDefaultEEEEEvvEEEEvNT_6ParamsE:
        .type           _ZN7cutlass13device_kernelINS_4gemm6kernel13GemmUniversalIN4cute5tupleIJiiiiEEENS1_10collective13CollectiveMmaINS1_34MainloopSm90TmaGmmaWarpSpecializedILi7ENS5_IJNS4_1CILi2EEESB_NSA_ILi1EEEEEENS1_35KernelTmaWarpSpecializedCooperativeEEENS5_IJNSA_ILi128EEESG_NSA_ILi64EEEEEENS_10bfloat16_tENS5_IJlSC_lEEESJ_SK_NS4_8TiledMMAINS4_8MMA_AtomIJNS4_4SM904GMMA28MMA_64x128x16_F32BF16BF16_SSILNSO_5MajorE0ELSQ_0ELNSO_7ScaleInE1ELSR_1EEEEEENS4_6LayoutINS5_IJSB_SC_SC_EEENS5_IJSC_NSA_ILi0EEESW_EEEEENS5_IJNS4_10UnderscoreESZ_SZ_EEEEENS4_23SM90_TMA_LOAD_MULTICASTENS4_14ComposedLayoutINS4_7SwizzleILi3ELi4ELi3EEENS4_18smem_ptr_flag_bitsILi16EEENSU_INS5_IJNSA_ILi8EEESH_EEENS5_IJSH_SC_EEEEEEEvNS4_8identityES12_S1C_vS1D_EENS_8epilogue10collective6detail29Sm90TmaWarpSpecializedAdapterINS1G_15DefaultEpilogueISJ_SK_SK_NS1F_6thread17LinearCombinationISJ_Li1EffLNS1K_9ScaleType4KindE0ELNS_15FloatRoundStyleE2ESJ_EENS1_15EpilogueDefaultEEEEEvvEEEEvNT_6ParamsE,@function
        .size           _ZN7cutlass13device_kernelINS_4gemm6kernel13GemmUniversalIN4cute5tupleIJiiiiEEENS1_10collective13CollectiveMmaINS1_34MainloopSm90TmaGmmaWarpSpecializedILi7ENS5_IJNS4_1CILi2EEESB_NSA_ILi1EEEEEENS1_35KernelTmaWarpSpecializedCooperativeEEENS5_IJNSA_ILi128EEESG_NSA_ILi64EEEEEENS_10bfloat16_tENS5_IJlSC_lEEESJ_SK_NS4_8TiledMMAINS4_8MMA_AtomIJNS4_4SM904GMMA28MMA_64x128x16_F32BF16BF16_SSILNSO_5MajorE0ELSQ_0ELNSO_7ScaleInE1ELSR_1EEEEEENS4_6LayoutINS5_IJSB_SC_SC_EEENS5_IJSC_NSA_ILi0EEESW_EEEEENS5_IJNS4_10UnderscoreESZ_SZ_EEEEENS4_23SM90_TMA_LOAD_MULTICASTENS4_14ComposedLayoutINS4_7SwizzleILi3ELi4ELi3EEENS4_18smem_ptr_flag_bitsILi16EEENSU_INS5_IJNSA_ILi8EEESH_EEENS5_IJSH_SC_EEEEEEEvNS4_8identityES12_S1C_vS1D_EENS_8epilogue10collective6detail29Sm90TmaWarpSpecializedAdapterINS1G_15DefaultEpilogueISJ_SK_SK_NS1F_6thread17LinearCombinationISJ_Li1EffLNS1K_9ScaleType4KindE0ELNS_15FloatRoundStyleE2ESJ_EENS1_15EpilogueDefaultEEEEEvvEEEEvNT_6ParamsE,(.L_x_205 - _ZN7cutlass13device_kernelINS_4gemm6kernel13GemmUniversalIN4cute5tupleIJiiiiEEENS1_10collective13CollectiveMmaINS1_34MainloopSm90TmaGmmaWarpSpecializedILi7ENS5_IJNS4_1CILi2EEESB_NSA_ILi1EEEEEENS1_35KernelTmaWarpSpecializedCooperativeEEENS5_IJNSA_ILi128EEESG_NSA_ILi64EEEEEENS_10bfloat16_tENS5_IJlSC_lEEESJ_SK_NS4_8TiledMMAINS4_8MMA_AtomIJNS4_4SM904GMMA28MMA_64x128x16_F32BF16BF16_SSILNSO_5MajorE0ELSQ_0ELNSO_7ScaleInE1ELSR_1EEEEEENS4_6LayoutINS5_IJSB_SC_SC_EEENS5_IJSC_NSA_ILi0EEESW_EEEEENS5_IJNS4_10UnderscoreESZ_SZ_EEEEENS4_23SM90_TMA_LOAD_MULTICASTENS4_14ComposedLayoutINS4_7SwizzleILi3ELi4ELi3EEENS4_18smem_ptr_flag_bitsILi16EEENSU_INS5_IJNSA_ILi8EEESH_EEENS5_IJSH_SC_EEEEEEEvNS4_8identityES12_S1C_vS1D_EENS_8epilogue10collective6detail29Sm90TmaWarpSpecializedAdapterINS1G_15DefaultEpilogueISJ_SK_SK_NS1F_6thread17LinearCombinationISJ_Li1EffLNS1K_9ScaleType4KindE0ELNS_15FloatRoundStyleE2ESJ_EENS1_15EpilogueDefaultEEEEEvvEEEEvNT_6ParamsE)
        .other          _ZN7cutlass13device_kernelINS_4gemm6kernel13GemmUniversalIN4cute5tupleIJiiiiEEENS1_10collective13CollectiveMmaINS1_34MainloopSm90TmaGmmaWarpSpecializedILi7ENS5_IJNS4_1CILi2EEESB_NSA_ILi1EEEEEENS1_35KernelTmaWarpSpecializedCooperativeEEENS5_IJNSA_ILi128EEESG_NSA_ILi64EEEEEENS_10bfloat16_tENS5_IJlSC_lEEESJ_SK_NS4_8TiledMMAINS4_8MMA_AtomIJNS4_4SM904GMMA28MMA_64x128x16_F32BF16BF16_SSILNSO_5MajorE0ELSQ_0ELNSO_7ScaleInE1ELSR_1EEEEEENS4_6LayoutINS5_IJSB_SC_SC_EEENS5_IJSC_NSA_ILi0EEESW_EEEEENS5_IJNS4_10UnderscoreESZ_SZ_EEEEENS4_23SM90_TMA_LOAD_MULTICASTENS4_14ComposedLayoutINS4_7SwizzleILi3ELi4ELi3EEENS4_18smem_ptr_flag_bitsILi16EEENSU_INS5_IJNSA_ILi8EEESH_EEENS5_IJSH_SC_EEEEEEEvNS4_8identityES12_S1C_vS1D_EENS_8epilogue10collective6detail29Sm90TmaWarpSpecializedAdapterINS1G_15DefaultEpilogueISJ_SK_SK_NS1F_6thread17LinearCombinationISJ_Li1EffLNS1K_9ScaleType4KindE0ELNS_15FloatRoundStyleE2ESJ_EENS1_15EpilogueDefaultEEEEEvvEEEEvNT_6ParamsE,@"STO_CUDA_ENTRY STV_DEFAULT"
_ZN7cutlass13device_kernelINS_4gemm6kernel13GemmUniversalIN4cute5tupleIJiiiiEEENS1_10collective13CollectiveMmaINS1_34MainloopSm90TmaGmmaWarpSpecializedILi7ENS5_IJNS4_1CILi2EEESB_NSA_ILi1EEEEEENS1_35KernelTmaWarpSpecializedCooperativeEEENS5_IJNSA_ILi128EEESG_NSA_ILi64EEEEEENS_10bfloat16_tENS5_IJlSC_lEEESJ_SK_NS4_8TiledMMAINS4_8MMA_AtomIJNS4_4SM904GMMA28MMA_64x128x16_F32BF16BF16_SSILNSO_5MajorE0ELSQ_0ELNSO_7ScaleInE1ELSR_1EEEEEENS4_6LayoutINS5_IJSB_SC_SC_EEENS5_IJSC_NSA_ILi0EEESW_EEEEENS5_IJNS4_10UnderscoreESZ_SZ_EEEEENS4_23SM90_TMA_LOAD_MULTICASTENS4_14ComposedLayoutINS4_7SwizzleILi3ELi4ELi3EEENS4_18smem_ptr_flag_bitsILi16EEENSU_INS5_IJNSA_ILi8EEESH_EEENS5_IJSH_SC_EEEEEEEvNS4_8identityES12_S1C_vS1D_EENS_8epilogue10collective6detail29Sm90TmaWarpSpecializedAdapterINS1G_15DefaultEpilogueISJ_SK_SK_NS1F_6thread17LinearCombinationISJ_Li1EffLNS1K_9ScaleType4KindE0ELNS_15FloatRoundStyleE2ESJ_EENS1_15EpilogueDefaultEEEEEvvEEEEvNT_6ParamsE:
[----:B------:R-:W0:Y:S01]  /*0000*/  LDC R1, c[0x0][0x28] ;  /* 0x00000a00ff017b82 */ /* 0x000e220000000800 */
[----:B------:R-:W1:Y:S01]  /*0010*/  S2R R95, SR_TID.X ;  /* 0x00000000005f7919 */ /* 0x000e620000002100 */
[----:B------:R-:W-:Y:S01]  /*0020*/  ELECT P0, URZ, PT ;  /* 0x00000000003f782f */ /* 0x000fe20003800000 */
[----:B------:R-:W-:Y:S01]  /*0030*/  BSSY B0, `(.L_x_0) ;  /* 0x000000f000007945 */ /* 0x000fe20003800000 */
[--C-:B-1----:R-:W-:Y:S02]  /*0040*/  SHF.R.U32.HI R0, RZ, 0x5, R95.reuse ;  /* 0x00000005ff007819 */ /* 0x102fe4000001165f */
[----:B------:R-:W-:-:S03]  /*0050*/  SHF.R.U32.HI R7, RZ, 0x7, R95 ;  /* 0x00000007ff077819 */ /* 0x000fc6000001165f */
[----:B------:R-:W1:Y:S04]  /*0060*/  SHFL.IDX PT, R3, R0, RZ, 0x1f ;  /* 0x00001fff00037589 */ /* 0x000e6800000e0000 */
[----:B------:R2:W3:Y:S01]  /*0070*/  SHFL.IDX PT, R2, R7, RZ, 0x1f ;  /* 0x00001fff07027589 */ /* 0x0004e200000e0000 */
[----:B-1----:R-:W-:-:S13]  /*0080*/  ISETP.NE.OR P0, PT, R3, RZ, !P0 ;  /* 0x000000ff0300720c */ /* 0x002fda0004705670 */
[----:B0-23--:R-:W-:Y:S05]  /*0090*/  @P0 BRA `(.L_x_1) ;  /* 0x0000000000200947 */ /* 0x00dfea0003800000 */
[----:B------:R-:W-:Y:S02]  /*00a0*/  ULDC.64 UR4, c[0x0][0x198] ;  /* 0x0000660000047ab9 */ /* 0x000fe40000000a00 */
[----:B------:R-:W-:Y:S02]  /*00b0*/  UIADD3 UR6, UP0, UR4, 0xf0, URZ ;  /* 0x000000f004067890 */ /* 0x000fe4000ff1e03f */
[----:B------:R-:W-:Y:S02]  /*00c0*/  UIADD3 UR4, UP1, UR4, 0x1f0, URZ ;  /* 0x000001f004047890 */ /* 0x000fe4000ff3e03f */
[----:B------:R-:W-:Y:S02]  /*00d0*/  UIADD3.X UR7, URZ, UR5, URZ, UP0, !UPT ;  /* 0x000000053f077290 */ /* 0x000fe400087fe43f */
[----:B------:R-:W-:-:S07]  /*00e0*/  UIADD3.X UR5, URZ, UR5, URZ, UP1, !UPT ;  /* 0x000000053f057290 */ /* 0x000fce0008ffe43f */
[----:B------:R0:W-:Y:S02]  /*00f0*/  UTMACCTL.PF [UR6] ;  /* 0x00000000060079b9 */ /* 0x0001e40008040000 */
[----:B------:R0:W-:Y:S02]  /*0100*/  UTMACCTL.PF [UR4] ;  /* 0x00000000040079b9 */ /* 0x0001e40008040000 */
[----:B0-----:R-:W-:Y:S01]  /*0110*/  NOP ;  /* 0x0000000000007918 */ /* 0x001fe20000000000 */
.L_x_1:
[----:B------:R-:W-:Y:S05]  /*0120*/  BSYNC B0 ;  /* 0x0000000000007941 */ /* 0x000fea0003800000 */
.L_x_0:
[----:B------:R-:W0:Y:S02]  /*0130*/  SHFL.IDX PT, R5, R0, RZ, 0x1f ;  /* 0x00001fff00057589 */ /* 0x000e2400000e0000 */
[----:B0-----:R-:W-:-:S13]  /*0140*/  ISETP.NE.AND P0, PT, R5, RZ, PT ;  /* 0x000000ff0500720c */ /* 0x001fda0003f05270 */
[----:B------:R-:W-:Y:S05]  /*0150*/  @P0 BRA `(.L_x_2) ;  /* 0x0000000000700947 */ /* 0x000fea0003800000 */
[----:B------:R-:W0:Y:S01]  /*0160*/  S2UR UR8, SR_CgaCtaId ;  /* 0x00000000000879c3 */ /* 0x000e220000008800 */
[----:B------:R-:W-:Y:S01]  /*0170*/  UMOV UR4, 0x400 ;  /* 0x0000040000047882 */ /* 0x000fe20000000000 */
[----:B------:R-:W-:Y:S01]  /*0180*/  UMOV UR5, 0x1 ;  /* 0x0000000100057882 */ /* 0x000fe20000000000 */
[----:B------:R-:W-:Y:S01]  /*0190*/  UMOV UR6, 0x6 ;  /* 0x0000000600067882 */ /* 0x000fe20000000000 */
[----:B------:R-:W-:Y:S01]  /*01a0*/  ELECT P0, URZ, PT ;  /* 0x00000000003f782f */ /* 0x000fe20003800000 */
[----:B------:R-:W-:-:S04]  /*01b0*/  UIADD3 UR6, -UR6, 0x100000, URZ ;  /* 0x0010000006067890 */ /* 0x000fc8000fffe13f */
[----:B------:R-:W-:Y:S02]  /*01c0*/  USHF.L.U32 UR7, UR6, 0xb, URZ ;  /* 0x0000000b06077899 */ /* 0x000fe4000800063f */
[----:B------:R-:W-:Y:S02]  /*01d0*/  USHF.L.U32 UR6, UR6, 0x1, URZ ;  /* 0x0000000106067899 */ /* 0x000fe4000800063f */
[----:B0-----:R-:W-:Y:S02]  /*01e0*/  ULEA UR8, UR8, UR4, 0x18 ;  /* 0x0000000408087291 */ /* 0x001fe4000f8ec03f */
[----:B------:R-:W-:-:S04]  /*01f0*/  UIADD3 UR4, -UR5, 0x100000, URZ ;  /* 0x0010000005047890 */ /* 0x000fc8000fffe13f */
[----:B------:R-:W-:Y:S02]  /*0200*/  USHF.L.U32 UR5, UR4, 0xb, URZ ;  /* 0x0000000b04057899 */ /* 0x000fe4000800063f */
[----:B------:R-:W-:Y:S01]  /*0210*/  USHF.L.U32 UR4, UR4, 0x1, URZ ;  /* 0x0000000104047899 */ /* 0x000fe2000800063f */
[----:B------:R-:W0:Y:S11]  /*0220*/  FENCE.VIEW.ASYNC.S ;  /* 0x00000000000073c6 */ /* 0x000e360000000000 */
[----:B0-----:R0:W1:Y:S01]  /*0230*/  SYNCS.EXCH.64 URZ, [UR8], UR4 ;  /* 0x00000004083f75b2 */ /* 0x0010620008000100 */
[----:B------:R0:W2:Y:S01]  /*0240*/  SYNCS.EXCH.64 URZ, [UR8+0x38], UR6 ;  /* 0x00003806083f75b2 */ /* 0x0000a20008000100 */
[----:B------:R0:W3:Y:S01]  /*0250*/  SYNCS.EXCH.64 URZ, [UR8+0x8], UR4 ;  /* 0x00000804083f75b2 */ /* 0x0000e20008000100 */
[----:B------:R0:W4:Y:S01]  /*0260*/  SYNCS.EXCH.64 URZ, [UR8+0x40], UR6 ;  /* 0x00004006083f75b2 */ /* 0x0001220008000100 */
[----:B------:R0:W0:Y:S01]  /*0270*/  SYNCS.EXCH.64 URZ, [UR8+0x10], UR4 ;  /* 0x00001004083f75b2 */ /* 0x0000220008000100 */
        /* <DEDUP_REMOVED lines=9> */
[----:B------:R-:W-:Y:S01]  /*0310*/  NOP ;  /* 0x0000000000007918 */ /* 0x000fe20000000000 */
.L_x_2:
[----:B------:R-:W-:Y:S01]  /*0320*/  SHF.R.S32.HI R4, RZ, 0x1f, R95 ;  /* 0x0000001fff047819 */ /* 0x000fe2000001145f */
[----:B------:R-:W5:Y:S01]  /*0330*/  SHFL.IDX PT, R0, R0, RZ, 0x1f ;  /* 0x00001fff00007589 */ /* 0x000f6200000e0000 */
[----:B0-----:R-:W0:Y:S01]  /*0340*/  S2UR UR8, SR_CTAID.X ;  /* 0x00000000000879c3 */ /* 0x001e220000002500 */
[----:B------:R-:W-:Y:S02]  /*0350*/  ELECT P0, URZ, PT ;  /* 0x00000000003f782f */ /* 0x000fe40003800000 */
[----:B------:R-:W-:Y:S01]  /*0360*/  LEA.HI R4, R4, R95, RZ, 0x7 ;  /* 0x0000005f04047211 */ /* 0x000fe200078f38ff */
[----:B------:R-:W-:Y:S01]  /*0370*/  ULDC UR4, c[0x0][0x150] ;  /* 0x0000540000047ab9 */ /* 0x000fe20000000800 */
[----:B------:R-:W-:Y:S01]  /*0380*/  SHF.R.S32.HI R6, RZ, 0x1f, R5 ;  /* 0x0000001fff067819 */ /* 0x000fe20000011405 */
[----:B------:R-:W-:Y:S01]  /*0390*/  NOP ;  /* 0x0000000000007918 */ /* 0x000fe20000000000 */
[----:B------:R-:W-:Y:S01]  /*03a0*/  LOP3.LUT R4, R4, 0xffffff80, RZ, 0xc0, !PT ;  /* 0xffffff8004047812 */ /* 0x000fe200078ec0ff */
[----:B------:R-:W-:Y:S01]  /*03b0*/  NOP ;  /* 0x0000000000007918 */ /* 0x000fe20000000000 */
[----:B------:R-:W-:Y:S01]  /*03c0*/  LEA.HI R6, R6, R5, RZ, 0x2 ;  /* 0x0000000506067211 */ /* 0x000fe200078f10ff */
[----:B------:R-:W1:Y:S01]  /*03d0*/  LDC R11, c[0x0][0x144] ;  /* 0x00005100ff0b7b82 */ /* 0x000e620000000800 */
[----:B------:R-:W-:Y:S01]  /*03e0*/  IMAD.MOV.U32 R22, RZ, RZ, 0x1 ;  /* 0x00000001ff167424 */ /* 0x000fe200078e00ff */
[----:B------:R-:W-:Y:S01]  /*03f0*/  ISETP.NE.AND P3, PT, R2, RZ, PT ;  /* 0x000000ff0200720c */ /* 0x000fe20003f65270 */
[----:B------:R-:W-:Y:S01]  /*0400*/  IMAD.IADD R8, R95, 0x1, -R4 ;  /* 0x000000015f087824 */ /* 0x000fe200078e0a04 */
[----:B------:R-:W-:Y:S01]  /*0410*/  LOP3.LUT R6, R6, 0x3ffffffc, RZ, 0xc0, !PT ;  /* 0x3ffffffc06067812 */ /* 0x000fe200078ec0ff */
[----:B------:R-:W2:Y:S03]  /*0420*/  S2R R4, SR_CTAID.Y ;  /* 0x0000000000047919 */ /* 0x000ea60000002600 */
[----:B------:R-:W-:Y:S01]  /*0430*/  SHF.R.S32.HI R9, RZ, 0x1f, R8 ;  /* 0x0000001fff097819 */ /* 0x000fe20000011408 */
[----:B------:R-:W-:Y:S01]  /*0440*/  IMAD.IADD R6, R5, 0x1, -R6 ;  /* 0x0000000105067824 */ /* 0x000fe200078e0a06 */
[----:B------:R-:W3:Y:S02]  /*0450*/  LDC R13, c[0x0][0x140] ;  /* 0x00005000ff0d7b82 */ /* 0x000ee40000000800 */
[----:B------:R-:W-:-:S02]  /*0460*/  LEA.HI R9, R9, R8, RZ, 0x3 ;  /* 0x0000000809097211 */ /* 0x000fc400078f18ff */
[----:B-----5:R-:W-:Y:S02]  /*0470*/  ISETP.NE.OR P0, PT, R0, RZ, !P0 ;  /* 0x000000ff0000720c */ /* 0x020fe40004705670 */
[--C-:B------:R-:W-:Y:S02]  /*0480*/  SHF.R.S32.HI R0, RZ, 0x3, R9.reuse ;  /* 0x00000003ff007819 */ /* 0x100fe40000011409 */
[----:B0-----:R-:W-:Y:S02]  /*0490*/  I2FP.F32.U32 R10, UR8 ;  /* 0x00000008000a7c45 */ /* 0x001fe40008201000 */
[----:B------:R-:W-:-:S03]  /*04a0*/  SHF.R.S32.HI R9, RZ, 0x1f, R9 ;  /* 0x0000001fff097819 */ /* 0x000fc60000011409 */
[----:B------:R-:W-:Y:S01]  /*04b0*/  FMUL R10, R10, UR4 ;  /* 0x000000040a0a7c20 */ /* 0x000fe20008400000 */
[----:B------:R-:W-:Y:S01]  /*04c0*/  LEA.HI R9, R9, R0, RZ, 0x2 ;  /* 0x0000000009097211 */ /* 0x000fe200078f10ff */
[----:B------:R-:W-:Y:S02]  /*04d0*/  ULDC UR4, c[0x0][0x154] ;  /* 0x0000550000047ab9 */ /* 0x000fe40000000800 */
[----:B------:R-:W-:Y:S01]  /*04e0*/  VOTEU.ALL UP0, P0 ;  /* 0x00000000003f7886 */ /* 0x000fe20000000000 */
[----:B------:R-:W-:Y:S01]  /*04f0*/  LOP3.LUT R9, R9, 0xfffffffc, RZ, 0xc0, !PT ;  /* 0xfffffffc09097812 */ /* 0x000fe200078ec0ff */
[----:B------:R-:W0:Y:S01]  /*0500*/  F2I.U32.TRUNC.NTZ R10, R10 ;  /* 0x0000000a000a7305 */ /* 0x000e22000020f000 */
[----:B------:R-:W-:Y:S02]  /*0510*/  VOTEU.ALL UP1, P0 ;  /* 0x00000000003f7886 */ /* 0x000fe40000020000 */
[----:B------:R-:W5:Y:S01]  /*0520*/  @!UP0 S2UR UR7, SR_CgaCtaId ;  /* 0x00000000000789c3 */ /* 0x000f620000008800 */
[----:B------:R-:W-:Y:S01]  /*0530*/  IMAD.IADD R9, R0, 0x1, -R9 ;  /* 0x0000000100097824 */ /* 0x000fe200078e0a09 */
[----:B------:R-:W-:Y:S01]  /*0540*/  SHF.R.S32.HI R0, RZ, 0x1f, R3 ;  /* 0x0000001fff007819 */ /* 0x000fe20000011403 */
[----:B------:R-:W-:Y:S01]  /*0550*/  @!UP0 UMOV UR6, 0x400 ;  /* 0x0000040000068882 */ /* 0x000fe20000000000 */
[----:B---3--:R-:W-:Y:S01]  /*0560*/  ISETP.EQ.U32.AND P2, PT, R13, 0x1, PT ;  /* 0x000000010d00780c */ /* 0x008fe20003f42070 */
[----:B------:R-:W-:Y:S01]  /*0570*/  IMAD R19, R6, 0x4, R9 ;  /* 0x0000000406137824 */ /* 0x000fe200078e0209 */
[----:B--2---:R-:W-:-:S02]  /*0580*/  I2FP.F32.U32 R12, R4 ;  /* 0x00000004000c7245 */ /* 0x004fc40000201000 */
[----:B------:R-:W2:Y:S01]  /*0590*/  LDC R9, c[0x0][0x148] ;  /* 0x00005200ff097b82 */ /* 0x000ea20000000800 */
[----:B------:R-:W-:Y:S02]  /*05a0*/  LEA.HI R0, R0, R3, RZ, 0x2 ;  /* 0x0000000300007211 */ /* 0x000fe400078f10ff */
[----:B------:R-:W-:Y:S01]  /*05b0*/  LEA.HI R6, R19, R19, RZ, 0x1 ;  /* 0x0000001313067211 */ /* 0x000fe200078f08ff */
[----:B0-----:R-:W-:Y:S02]  /*05c0*/  IMAD.MOV R14, RZ, RZ, -R10 ;  /* 0x000000ffff0e7224 */ /* 0x001fe400078e0a0a */
[----:B------:R-:W-:Y:S01]  /*05d0*/  FMUL R12, R12, UR4 ;  /* 0x000000040c0c7c20 */ /* 0x000fe20008400000 */
[----:B------:R-:W-:Y:S01]  /*05e0*/  LOP3.LUT R0, R0, 0xfffffffc, RZ, 0xc0, !PT ;  /* 0xfffffffc00007812 */ /* 0x000fe200078ec0ff */
[----:B------:R-:W-:Y:S01]  /*05f0*/  UMOV UR4, 0x20 ;  /* 0x0000002000047882 */ /* 0x000fe20000000000 */
[----:B------:R-:W-:Y:S01]  /*0600*/  LOP3.LUT R10, R6, 0xfffffffe, RZ, 0xc0, !PT ;  /* 0xfffffffe060a7812 */ /* 0x000fe200078ec0ff */
[----:B-1----:R-:W-:Y:S01]  /*0610*/  IMAD R6, R11, R14, UR8 ;  /* 0x000000080b067e24 */ /* 0x002fe2000f8e020e */
[----:B------:R-:W-:-:S04]  /*0620*/  @!UP0 UIADD3 UR4, -UR4, 0x100000, URZ ;  /* 0x0010000004048890 */ /* 0x000fc8000fffe13f */
[----:B------:R-:W-:Y:S02]  /*0630*/  @!UP0 USHF.L.U32 UR5, UR4, 0xb, URZ ;  /* 0x0000000b04058899 */ /* 0x000fe4000800063f */
[----:B------:R-:W-:Y:S01]  /*0640*/  @!UP0 USHF.L.U32 UR4, UR4, 0x1, URZ ;  /* 0x0000000104048899 */ /* 0x000fe2000800063f */
[----:B------:R-:W0:Y:S01]  /*0650*/  F2I.U32.TRUNC.NTZ R12, R12 ;  /* 0x0000000c000c7305 */ /* 0x000e22000020f000 */
[----:B------:R-:W-:Y:S02]  /*0660*/  IMAD.IADD R3, R3, 0x1, -R0 ;  /* 0x0000000103037824 */ /* 0x000fe400078e0a00 */
[C---:B------:R-:W-:Y:S02]  /*0670*/  IMAD.IADD R11, R19.reuse, 0x1, -R10 ;  /* 0x00000001130b7824 */ /* 0x040fe400078e0a0a */
[----:B------:R-:W-:Y:S01]  /*0680*/  IMAD.SHL.U32 R10, R19, 0x4, RZ ;  /* 0x00000004130a7824 */ /* 0x000fe200078e00ff */
[----:B-----5:R-:W-:Y:S01]  /*0690*/  @!UP0 ULEA UR6, UR7, UR6, 0x18 ;  /* 0x0000000607068291 */ /* 0x020fe2000f8ec03f */
[----:B------:R-:W-:Y:S01]  /*06a0*/  ISETP.NE.AND P1, PT, R3, 0x3, PT ;  /* 0x000000030300780c */ /* 0x000fe20003f25270 */
[----:B------:R-:W-:Y:S01]  /*06b0*/  VOTEU.ALL UP0, P0 ;  /* 0x00000000003f7886 */ /* 0x000fe20000000000 */
[----:B------:R-:W-:-:S02]  /*06c0*/  ISETP.NE.AND P4, PT, R11, R6, PT ;  /* 0x000000060b00720c */ /* 0x000fc40003f85270 */
[----:B------:R-:W-:Y:S02]  /*06d0*/  LOP3.LUT R19, R19, 0xc, R10, 0x78, !PT ;  /* 0x0000000c13137812 */ /* 0x000fe400078e780a */
[----:B------:R-:W-:Y:S01]  /*06e0*/  LOP3.LUT P0, RZ, R8, 0x7, RZ, 0xc0, !PT ;  /* 0x0000000708ff7812 */ /* 0x000fe2000780c0ff */
[C---:B------:R-:W-:Y:S01]  /*06f0*/  VIADD R8, R2.reuse, 0xffffffff ;  /* 0xffffffff02087836 */ /* 0x040fe20000000000 */
[----:B------:R-:W-:Y:S01]  /*0700*/  ISETP.EQ.OR P1, PT, R3, RZ, !P1 ;  /* 0x000000ff0300720c */ /* 0x000fe20004f22670 */
[----:B0-----:R-:W-:Y:S01]  /*0710*/  IMAD.MOV R23, RZ, RZ, -R12 ;  /* 0x000000ffff177224 */ /* 0x001fe200078e0a0c */
[----:B------:R-:W-:Y:S01]  /*0720*/  ISETP.LT.U32.AND P0, PT, R19, 0x4, !P0 ;  /* 0x000000041300780c */ /* 0x000fe20004701070 */
[----:B------:R-:W0:Y:S02]  /*0730*/  FENCE.VIEW.ASYNC.S ;  /* 0x00000000000073c6 */ /* 0x000e240000000000 */
[----:B0-----:R0:W1:Y:S01]  /*0740*/  @!UP0 SYNCS.EXCH.64 URZ, [UR6+0x80], UR4 ;  /* 0x00008004063f85b2 */ /* 0x0010620008000100 */
[----:B------:R-:W-:Y:S01]  /*0750*/  ISETP.EQ.AND P1, PT, R2, RZ, P1 ;  /* 0x000000ff0200720c */ /* 0x000fe20000f22270 */
[----:B--2---:R-:W-:Y:S01]  /*0760*/  IMAD R11, R9, R23, R4 ;  /* 0x00000017090b7224 */ /* 0x004fe200078e0204 */
[----:B------:R-:W-:-:S02]  /*0770*/  ISETP.GE.U32.AND P6, PT, R8, 0x2, PT ;  /* 0x000000020800780c */ /* 0x000fc40003fc6070 */
[----:B------:R-:W-:Y:S02]  /*0780*/  @P4 LEA.HI R0, R19, R19, RZ, 0x1 ;  /* 0x0000001313004211 */ /* 0x000fe400078f08ff */
[----:B------:R-:W-:Y:S02]  /*0790*/  SEL R18, RZ, 0x1, !P1 ;  /* 0x00000001ff127807 */ /* 0x000fe40004800000 */
[----:B------:R-:W-:Y:S02]  /*07a0*/  @P4 SHF.R.S32.HI R0, RZ, 0x1, R0 ;  /* 0x00000001ff004819 */ /* 0x000fe40000011400 */
[----:B------:R-:W-:Y:S02]  /*07b0*/  SEL R18, R18, 0x2, P6 ;  /* 0x0000000212127807 */ /* 0x000fe40003000000 */
[----:B------:R-:W-:Y:S02]  /*07c0*/  @P4 ISETP.NE.AND P5, PT, R0, R11, PT ;  /* 0x0000000b0000420c */ /* 0x000fe40003fa5270 */
[----:B------:R-:W-:Y:S01]  /*07d0*/  SEL R11, RZ, 0x1, !P0 ;  /* 0x00000001ff0b7807 */ /* 0x000fe20004000000 */
[----:B------:R0:W2:Y:S01]  /*07e0*/  @!UP1 SYNCS.EXCH.64 URZ, [UR6+0x88], UR4 ;  /* 0x00008804063f95b2 */ /* 0x0000a20008000100 */
[----:B------:R-:W-:Y:S01]  /*07f0*/  @P4 SEL R22, RZ, 0x1, P5 ;  /* 0x00000001ff164807 */ /* 0x000fe20002800000 */
[----:B------:R-:W-:Y:S01]  /*0800*/  NOP ;  /* 0x0000000000007918 */ /* 0x000fe20000000000 */
[----:B------:R-:W-:-:S02]  /*0810*/  LOP3.LUT R0, R95, 0x7f, RZ, 0xc0, !PT ;  /* 0x0000007f5f007812 */ /* 0x000fc400078ec0ff */
[----:B------:R-:W-:Y:S01]  /*0820*/  LOP3.LUT R22, R22, R11, RZ, 0xc0, !PT ;  /* 0x0000000b16167212 */ /* 0x000fe200078ec0ff */
[----:B01----:R-:W-:Y:S06]  /*0830*/  @!P2 BRA `(.L_x_3) ;  /* 0x000000000008a947 */ /* 0x003fec0003800000 */
[----:B--2-4-:R-:W-:Y:S01]  /*0840*/  UCGABAR_ARV ;  /* 0x00000000000079c7 */ /* 0x014fe20008000000 */
[----:B------:R-:W-:Y:S05]  /*0850*/  BRA `(.L_x_4) ;  /* 0x0000000000047947 */ /* 0x000fea0003800000 */
.L_x_3:
[----:B--2-4-:R-:W-:Y:S01]  /*0860*/  NOP ;  /* 0x0000000000007918 */ /* 0x014fe20000000000 */
.L_x_4:
[----:B------:R-:W0:Y:S01]  /*0870*/  LDC R2, c[0x0][0x65c] ;  /* 0x00019700ff027b82 */ /* 0x000e220000000800 */
[----:B------:R-:W-:Y:S02]  /*0880*/  IMAD.U32 R10, RZ, RZ, UR8 ;  /* 0x00000008ff0a7e24 */ /* 0x000fe4000f8e00ff */
[----:B------:R-:W-:Y:S01]  /*0890*/  IMAD.MOV.U32 R11, RZ, RZ, RZ ;  /* 0x000000ffff0b7224 */ /* 0x000fe200078e00ff */
[----:B0-----:R-:W-:-:S04]  /*08a0*/  ISETP.NE.AND P1, PT, R2, 0x1, PT ;  /* 0x000000010200780c */ /* 0x001fc80003f25270 */
[----:B------:R-:W-:-:S09]  /*08b0*/  P2R R5, PR, RZ, 0x2 ;  /* 0x00000002ff057803 */ /* 0x000fd20000000000 */
[----:B------:R-:W0:Y:S01]  /*08c0*/  @P1 LDC R17, c[0x0][0x10] ;  /* 0x00000400ff111b82 */ /* 0x000e220000000800 */
[----:B------:R-:W-:Y:S02]  /*08d0*/  @P1 IMAD.MOV.U32 R5, RZ, RZ, RZ ;  /* 0x000000ffff051224 */ /* 0x000fe400078e00ff */
[----:B------:R-:W-:-:S05]  /*08e0*/  @P1 IMAD.MOV.U32 R15, RZ, RZ, RZ ;  /* 0x000000ffff0f1224 */ /* 0x000fca00078e00ff */
[----:B------:R-:W1:Y:S01]  /*08f0*/  @!P1 LDC R13, c[0x0][0xc] ;  /* 0x00000300ff0d9b82 */ /* 0x000e620000000800 */
[----:B------:R-:W-:Y:S01]  /*0900*/  ULDC UR4, c[0x0][0xc] ;  /* 0x0000030000047ab9 */ /* 0x000fe20000000800 */
[----:B------:R-:W-:Y:S01]  /*0910*/  ULDC UR5, c[0x0][0x10] ;  /* 0x0000040000057ab9 */ /* 0x000fe20000000800 */
[----:B------:R-:W-:Y:S01]  /*0920*/  ULDC UR6, c[0x0][0x14] ;  /* 0x0000050000067ab9 */ /* 0x000fe20000000800 */
[----:B------:R-:W-:-:S04]  /*0930*/  UIMAD.WIDE.U32 UR4, UR4, UR5, URZ ;  /* 0x00000005040472a5 */ /* 0x000fc8000f8e003f */
[----:B------:R-:W-:Y:S02]  /*0940*/  UIMAD.WIDE.U32 UR36, UR4, UR6, URZ ;  /* 0x00000006042472a5 */ /* 0x000fe4000f8e003f */
[----:B------:R-:W-:-:S04]  /*0950*/  UIMAD UR42, UR5, UR6, URZ ;  /* 0x00000006052a72a4 */ /* 0x000fc8000f8e023f */
[----:B------:R-:W-:Y:S01]  /*0960*/  UIADD3 UR42, UR37, UR42, URZ ;  /* 0x0000002a252a7290 */ /* 0x000fe2000fffe03f */
[----:B0-----:R-:W-:-:S04]  /*0970*/  @P1 IMAD.WIDE.U32 R16, R17, UR8, R4 ;  /* 0x0000000811101c25 */ /* 0x001fc8000f8e0004 */
[----:B------:R-:W-:Y:S02]  /*0980*/  @P1 IMAD.IADD R17, R17, 0x1, R15 ;  /* 0x0000000111111824 */ /* 0x000fe400078e020f */
[----:B-1----:R-:W-:-:S04]  /*0990*/  @!P1 IMAD.WIDE.U32 R10, R4, R13, R10 ;  /* 0x0000000d040a9225 */ /* 0x002fc800078e000a */
[----:B------:R-:W-:Y:S02]  /*09a0*/  @!P1 IMAD.MOV.U32 R16, RZ, RZ, R10 ;  /* 0x000000ffff109224 */ /* 0x000fe400078e000a */
[----:B------:R-:W-:Y:S01]  /*09b0*/  @!P1 IMAD.MOV.U32 R17, RZ, RZ, R11 ;  /* 0x000000ffff119224 */ /* 0x000fe200078e000b */
[----:B------:R-:W-:Y:S06]  /*09c0*/  @!P2 BRA `(.L_x_5) ;  /* 0x00000000000ca947 */ /* 0x000fec0003800000 */
[----:B------:R-:W-:Y:S01]  /*09d0*/  UCGABAR_WAIT ;  /* 0x0000000000007dc7 */ /* 0x000fe20008000000 */
[----:B------:R-:W-:Y:S01]  /*09e0*/  CCTL.IVALL ;  /* 0x00000000ff00798f */ /* 0x000fe20002000000 */
[----:B------:R-:W-:Y:S05]  /*09f0*/  BRA `(.L_x_6) ;  /* 0x0000000000047947 */ /* 0x000fea0003800000 */
.L_x_5:
[----:B------:R-:W-:Y:S06]  /*0a00*/  BAR.SYNC.DEFER_BLOCKING 0x0 ;  /* 0x0000000000007b1d */ /* 0x000fec0000010000 */
.L_x_6:
[----:B------:R-:W-:Y:S05]  /*0a10*/  @!P3 BRA `(.L_x_7) ;  /* 0x0000005c00c4b947 */ /* 0x000fea0003800000 */
[----:B------:R-:W-:-:S13]  /*0a20*/  ISETP.GT.U32.AND P0, PT, R8, 0x1, PT ;  /* 0x000000010800780c */ /* 0x000fda0003f04070 */
[----:B------:R-:W-:Y:S05]  /*0a30*/  @P0 EXIT ;  /* 0x000000000000094d */ /* 0x000fea0003800000 */
[----:B------:R-:W-:Y:S01]  /*0a40*/  ULDC.64 UR4, c[0x0][0x650] ;  /* 0x0001940000047ab9 */ /* 0x000fe20000000a00 */
[----:B------:R-:W-:Y:S01]  /*0a50*/  PRMT R3, RZ, 0x7610, R3 ;  /* 0x00007610ff037816 */ /* 0x000fe20000000003 */
[----:B------:R-:W-:Y:S01]  /*0a60*/  IMAD.MOV.U32 R103, RZ, RZ, -0x1 ;  /* 0xffffffffff677424 */ /* 0x000fe200078e00ff */
[----:B------:R-:W-:Y:S01]  /*0a70*/  ISETP.GE.U32.AND P0, PT, R16, UR4, PT ;  /* 0x0000000410007c0c */ /* 0x000fe2000bf06070 */
[----:B------:R-:W-:Y:S02]  /*0a80*/  IMAD.MOV.U32 R100, RZ, RZ, -0x1 ;  /* 0xffffffffff647424 */ /* 0x000fe400078e00ff */
[----:B------:R-:W-:Y:S01]  /*0a90*/  IMAD.MOV.U32 R101, RZ, RZ, -0x1 ;  /* 0xffffffffff657424 */ /* 0x000fe200078e00ff */
[----:B------:R-:W-:-:S13]  /*0aa0*/  ISETP.GE.U32.AND.EX P0, PT, R17, UR5, PT, P0 ;  /* 0x0000000511007c0c */ /* 0x000fda000bf06100 */
[----:B------:R-:W-:Y:S05]  /*0ab0*/  @P0 BRA `(.L_x_8) ;  /* 0x0000000400280947 */ /* 0x000fea0003800000 */
[----:B------:R-:W0:Y:S01]  /*0ac0*/  LDC.64 R24, c[0x0][0x628] ;  /* 0x00018a00ff187b82 */ /* 0x000e220000000a00 */
[----:B------:R-:W-:Y:S02]  /*0ad0*/  IMAD.MOV.U32 R10, RZ, RZ, R16 ;  /* 0x000000ffff0a7224 */ /* 0x000fe400078e0010 */
[----:B------:R-:W-:-:S05]  /*0ae0*/  IMAD.MOV.U32 R11, RZ, RZ, R17 ;  /* 0x000000ffff0b7224 */ /* 0x000fca00078e0011 */
[----:B------:R-:W1:Y:S08]  /*0af0*/  LDC R8, c[0x0][0x630] ;  /* 0x00018c00ff087b82 */ /* 0x000e700000000800 */
[----:B------:R-:W2:Y:S01]  /*0b00*/  LDC.64 R26, c[0x0][0x620] ;  /* 0x00018800ff1a7b82 */ /* 0x000ea20000000a00 */
[----:B0-----:R-:W-:-:S04]  /*0b10*/  ISETP.NE.U32.AND P0, PT, R24, RZ, PT ;  /* 0x000000ff1800720c */ /* 0x001fc80003f05070 */
[----:B------:R-:W-:-:S13]  /*0b20*/  ISETP.NE.AND.EX P0, PT, R25, RZ, PT, P0 ;  /* 0x000000ff1900720c */ /* 0x000fda0003f05300 */
[----:B-12---:R-:W-:Y:S05]  /*0b30*/  @!P0 BRA `(.L_x_9) ;  /* 0x0000000000288947 */ /* 0x006fea0003800000 */
[----:B------:R-:W0:Y:S02]  /*0b40*/  LDC R3, c[0x0][0x634] ;  /* 0x00018d00ff037b82 */ /* 0x000e240000000800 */
[----:B0-----:R-:W-:-:S05]  /*0b50*/  IADD3 R3, P0, R16, R3, RZ ;  /* 0x0000000310037210 */ /* 0x001fca0007f1e0ff */
[----:B------:R-:W-:-:S04]  /*0b60*/  IMAD.X R21, RZ, RZ, R17, P0 ;  /* 0x000000ffff157224 */ /* 0x000fc800000e0611 */
[----:B------:R-:W-:-:S04]  /*0b70*/  IMAD.WIDE.U32 R10, R21, R24, RZ ;  /* 0x00000018150a7225 */ /* 0x000fc800078e00ff */
[----:B------:R-:W-:-:S04]  /*0b80*/  IMAD.WIDE.U32 R12, P0, R3, R25, R10 ;  /* 0x00000019030c7225 */ /* 0x000fc8000780000a */
[----:B------:R-:W-:-:S04]  /*0b90*/  IMAD.WIDE.U32 R10, R3, R24, RZ ;  /* 0x00000018030a7225 */ /* 0x000fc800078e00ff */
[----:B------:R-:W-:Y:S01]  /*0ba0*/  IMAD.X R15, RZ, RZ, RZ, P0 ;  /* 0x000000ffff0f7224 */ /* 0x000fe200000e06ff */
[----:B------:R-:W-:Y:S01]  /*0bb0*/  IADD3 RZ, P0, R11, R12, RZ ;  /* 0x0000000c0bff7210 */ /* 0x000fe20007f1e0ff */
[----:B------:R-:W-:-:S04]  /*0bc0*/  IMAD.MOV.U32 R14, RZ, RZ, R13 ;  /* 0x000000ffff0e7224 */ /* 0x000fc800078e000d */
[----:B------:R-:W-:-:S08]  /*0bd0*/  IMAD.WIDE.U32.X R10, R21, R25, R14, P0 ;  /* 0x00000019150a7225 */ /* 0x000fd000000e040e */
.L_x_9:
[----:B------:R-:W0:Y:S01]  /*0be0*/  LDC.64 R30, c[0x0][0x640] ;  /* 0x00019000ff1e7b82 */ /* 0x000e220000000a00 */
[-CC-:B------:R-:W-:Y:S01]  /*0bf0*/  SHF.R.U64 R101, R10, R8.reuse, R11.reuse ;  /* 0x000000080a657219 */ /* 0x180fe2000000120b */
[----:B------:R-:W-:Y:S01]  /*0c00*/  IMAD R29, R9, R23, R4 ;  /* 0x00000017091d7224 */ /* 0x000fe200078e0204 */
[----:B------:R-:W-:Y:S01]  /*0c10*/  SHF.R.U32.HI R3, RZ, R8, R11 ;  /* 0x00000008ff037219 */ /* 0x000fe2000001160b */
[----:B------:R-:W-:Y:S01]  /*0c20*/  IMAD.MOV.U32 R23, RZ, RZ, 0x1 ;  /* 0x00000001ff177424 */ /* 0x000fe200078e00ff */
[----:B------:R-:W-:-:S03]  /*0c30*/  IADD3 R5, P0, RZ, -R101, RZ ;  /* 0x80000065ff057210 */ /* 0x000fc60007f1e0ff */
[----:B------:R-:W1:Y:S02]  /*0c40*/  LDC R12, c[0x0][0x618] ;  /* 0x00018600ff0c7b82 */ /* 0x000e640000000800 */
[----:B------:R-:W-:Y:S02]  /*0c50*/  IMAD.X R3, RZ, RZ, ~R3, P0 ;  /* 0x000000ffff037224 */ /* 0x000fe400000e0e03 */
[----:B------:R-:W-:-:S04]  /*0c60*/  IMAD.WIDE.U32 R10, R5, R26, R16 ;  /* 0x0000001a050a7225 */ /* 0x000fc800078e0010 */
[----:B------:R-:W2:Y:S01]  /*0c70*/  LDC R20, c[0x0][0x608] ;  /* 0x00018200ff147b82 */ /* 0x000ea20000000800 */
[----:B------:R-:W-:Y:S02]  /*0c80*/  IMAD R8, R3, R26, RZ ;  /* 0x0000001a03087224 */ /* 0x000fe400078e02ff */
[----:B------:R-:W-:Y:S02]  /*0c90*/  IMAD.MOV.U32 R3, RZ, RZ, -0x1 ;  /* 0xffffffffff037424 */ /* 0x000fe400078e00ff */
[----:B------:R-:W-:-:S03]  /*0ca0*/  IMAD R5, R5, R27, R8 ;  /* 0x0000001b05057224 */ /* 0x000fc600078e0208 */
[----:B------:R-:W3:Y:S01]  /*0cb0*/  LDC R28, c[0x0][0x658] ;  /* 0x00019600ff1c7b82 */ /* 0x000ee20000000800 */
[----:B------:R-:W-:Y:S01]  /*0cc0*/  IMAD.IADD R5, R11, 0x1, R5 ;  /* 0x000000010b057824 */ /* 0x000fe200078e0205 */
[----:B0-----:R-:W-:-:S04]  /*0cd0*/  ISETP.NE.U32.AND P0, PT, R30, RZ, PT ;  /* 0x000000ff1e00720c */ /* 0x001fc80003f05070 */
[----:B------:R-:W-:Y:S02]  /*0ce0*/  ISETP.NE.AND.EX P0, PT, R31, RZ, PT, P0 ;  /* 0x000000ff1f00720c */ /* 0x000fe40003f05300 */
[----:B------:R-:W0:Y:S01]  /*0cf0*/  LDC R24, c[0x0][0x600] ;  /* 0x00018000ff187b82 */ /* 0x000e220000000800 */
[-CC-:B-1----:R-:W-:Y:S02]  /*0d00*/  SHF.R.U64 R14, R10, R12.reuse, R5.reuse ;  /* 0x0000000c0a0e7219 */ /* 0x182fe40000001205 */
[----:B------:R-:W-:-:S05]  /*0d10*/  SHF.R.U32.HI R5, RZ, R12, R5 ;  /* 0x0000000cff057219 */ /* 0x000fca0000011605 */
[----:B------:R-:W1:Y:S01]  /*0d20*/  LDC R15, c[0x0][0x648] ;  /* 0x00019200ff0f7b82 */ /* 0x000e620000000800 */
[-CC-:B--2---:R-:W-:Y:S02]  /*0d30*/  SHF.R.U64 R27, R14, R20.reuse, R5.reuse ;  /* 0x000000140e1b7219 */ /* 0x184fe40000001205 */
[----:B------:R-:W-:-:S05]  /*0d40*/  SHF.R.U32.HI R5, RZ, R20, R5 ;  /* 0x00000014ff057219 */ /* 0x000fca0000011605 */
[----:B------:R-:W2:Y:S01]  /*0d50*/  LDC R21, c[0x0][0x638] ;  /* 0x00018e00ff157b82 */ /* 0x000ea20000000800 */
[-CC-:B---3--:R-:W-:Y:S02]  /*0d60*/  SHF.R.U64 R20, R27, R28.reuse, R5.reuse ;  /* 0x0000001c1b147219 */ /* 0x188fe40000001205 */
[-C--:B------:R-:W-:Y:S02]  /*0d70*/  SHF.L.U32 R3, R3, R28.reuse, RZ ;  /* 0x0000001c03037219 */ /* 0x080fe400000006ff */
[----:B------:R-:W-:Y:S01]  /*0d80*/  SHF.R.U32.HI R5, RZ, R28, R5 ;  /* 0x0000001cff057219 */ /* 0x000fe20000011605 */
[----:B------:R-:W-:Y:S01]  /*0d90*/  IMAD.MOV.U32 R4, RZ, RZ, R20 ;  /* 0x000000ffff047224 */ /* 0x000fe200078e0014 */
[----:B------:R-:W-:Y:S01]  /*0da0*/  LOP3.LUT R12, RZ, R3, RZ, 0x33, !PT ;  /* 0x00000003ff0c7212 */ /* 0x000fe200078e33ff */
[----:B------:R-:W3:Y:S01]  /*0db0*/  LDC R25, c[0x0][0x610] ;  /* 0x00018400ff197b82 */ /* 0x000ee20000000800 */
[----:B------:R-:W-:Y:S05]  /*0dc0*/  @!P0 BRA `(.L_x_10) ;  /* 0x0000000000288947 */ /* 0x000fea0003800000 */
[----:B------:R-:W4:Y:S02]  /*0dd0*/  LDC R3, c[0x0][0x64c] ;  /* 0x00019300ff037b82 */ /* 0x000f240000000800 */
[----:B----4-:R-:W-:-:S05]  /*0de0*/  IADD3 R3, P0, R20, R3, RZ ;  /* 0x0000000314037210 */ /* 0x010fca0007f1e0ff */
        /* <DEDUP_REMOVED lines=8> */
.L_x_10:
[----:B-1----:R-:W-:Y:S01]  /*0e70*/  SHF.R.U64 R4, R4, R15, R5 ;  /* 0x0000000f04047219 */ /* 0x002fe20000001205 */
[----:B0-----:R-:W-:Y:S01]  /*0e80*/  VIADD R5, R24, 0xffffffff ;  /* 0xffffffff18057836 */ /* 0x001fe20000000000 */
[----:B------:R-:W-:Y:S02]  /*0e90*/  SHF.L.U32 R3, R23, R28, RZ ;  /* 0x0000001c17037219 */ /* 0x000fe400000006ff */
[----:B------:R-:W-:Y:S01]  /*0ea0*/  LOP3.LUT R12, R27, R12, RZ, 0xc0, !PT ;  /* 0x0000000c1b0c7212 */ /* 0x000fe200078ec0ff */
[----:B------:R-:W-:Y:S01]  /*0eb0*/  IMAD.MOV R8, RZ, RZ, -R4 ;  /* 0x000000ffff087224 */ /* 0x000fe200078e0a04 */
[----:B------:R-:W-:Y:S02]  /*0ec0*/  SEL R6, R6, R29, !P1 ;  /* 0x0000001d06067207 */ /* 0x000fe40004800000 */
[----:B------:R-:W-:Y:S01]  /*0ed0*/  LOP3.LUT R5, R14, R5, RZ, 0xc0, !PT ;  /* 0x000000050e057212 */ /* 0x000fe200078ec0ff */
[----:B------:R-:W-:Y:S02]  /*0ee0*/  IMAD R9, R3, R4, R12 ;  /* 0x0000000403097224 */ /* 0x000fe400078e020c */
[----:B--2---:R-:W-:-:S02]  /*0ef0*/  IMAD R3, R8, R21, R20 ;  /* 0x0000001508037224 */ /* 0x004fc400078e0214 */
[----:B---3--:R-:W-:Y:S02]  /*0f00*/  IMAD R6, R9, R25, R6 ;  /* 0x0000001909067224 */ /* 0x008fe400078e0206 */
[----:B------:R-:W-:Y:S02]  /*0f10*/  IMAD R103, R3, R24, R5 ;  /* 0x0000001803677224 */ /* 0x000fe400078e0205 */
[----:B------:R-:W-:-:S03]  /*0f20*/  IMAD.MOV.U32 R4, RZ, RZ, 0x1 ;  /* 0x00000001ff047424 */ /* 0x000fc600078e00ff */
[----:B------:R-:W-:Y:S02]  /*0f30*/  SEL R100, R103, R6, !P1 ;  /* 0x0000000667647207 */ /* 0x000fe40004800000 */
[----:B------:R-:W-:Y:S02]  /*0f40*/  PRMT R3, R4, 0x7610, R3 ;  /* 0x0000761004037816 */ /* 0x000fe40000000003 */
[----:B------:R-:W-:-:S07]  /*0f50*/  SEL R103, R6, R103, !P1 ;  /* 0x0000006706677207 */ /* 0x000fce0004800000 */
.L_x_8:
[----:B------:R-:W-:-:S08]  /*0f60*/  NOP ;  /* 0x0000000000007918 */ /* 0x000fd00000000000 */
[----:B------:R-:W0:Y:S02]  /*0f70*/  USETMAXREG.TRY_ALLOC.CTAPOOL UP0, 0xe8 ;  /* 0x000000e8000079c8 */ /* 0x000e240008000600 */
[----:B0-----:R-:W-:-:S13]  /*0f80*/  PLOP3.LUT P0, PT, PT, PT, UP0, 0x80, 0x0 ;  /* 0x000000000000781c */ /* 0x001fda0003f0f008 */
[----:B------:R-:W-:Y:S05]  /*0f90*/  @!P0 BRA `(.L_x_8) ;  /* 0xfffffffc00f08947 */ /* 0x000fea000383ffff */
[----:B------:R-:W-:Y:S01]  /*0fa0*/  ULDC.64 UR4, c[0x0][0x598] ;  /* 0x0001660000047ab9 */ /* 0x000fe20000000a00 */
[----:B------:R-:W-:Y:S01]  /*0fb0*/  ULDC.64 UR38, c[0x0][0x208] ;  /* 0x0000820000267ab9 */ /* 0x000fe20000000a00 */
[----:B------:R-:W-:-:S04]  /*0fc0*/  ISETP.NE.U32.AND P0, PT, RZ, UR4, PT ;  /* 0x00000004ff007c0c */ /* 0x000fc8000bf05070 */
[----:B------:R-:W-:-:S13]  /*0fd0*/  ISETP.NE.AND.EX P0, PT, RZ, UR5, PT, P0 ;  /* 0x00000005ff007c0c */ /* 0x000fda000bf05300 */
[----:B------:R-:W-:Y:S05]  /*0fe0*/  @!P0 BRA `(.L_x_11) ;  /* 0x00000000001c8947 */ /* 0x000fea0003800000 */
[----:B------:R-:W0:Y:S02]  /*0ff0*/  LDC.64 R4, c[0x0][0x598] ;  /* 0x00016600ff047b82 */ /* 0x000e240000000a00 */
[----:B0-----:R-:W2:Y:S02]  /*1000*/  LDG.E.64 R4, desc[UR38][R4.64] ;  /* 0x0000002604047981 */ /* 0x001ea4000c1e1b00 */
[----:B--2---:R-:W-:-:S04]  /*1010*/  ISETP.NE.U32.AND P0, PT, R4, RZ, PT ;  /* 0x000000ff0400720c */ /* 0x004fc80003f05070 */
[----:B------:R-:W-:-:S13]  /*1020*/  ISETP.NE.AND.EX P0, PT, R5, RZ, PT, P0 ;  /* 0x000000ff0500720c */ /* 0x000fda0003f05300 */
[----:B------:R-:W-:Y:S05]  /*1030*/  @!P0 BRA `(.L_x_11) ;  /* 0x0000000000088947 */ /* 0x000fea0003800000 */
[----:B------:R0:W5:Y:S01]  /*1040*/  LD.E R23, desc[UR38][R4.64] ;  /* 0x0000002604177980 */ /* 0x000162000c101900 */
[----:B------:R-:W-:Y:S05]  /*1050*/  BRA `(.L_x_12) ;  /* 0x0000000000247947 */ /* 0x000fea0003800000 */
.L_x_11:
[----:B------:R-:W-:Y:S02]  /*1060*/  ULDC.64 UR4, c[0x0][0x588] ;  /* 0x0001620000047ab9 */ /* 0x000fe40000000a00 */
[----:B------:R-:W-:-:S04]  /*1070*/  ISETP.NE.U32.AND P0, PT, RZ, UR4, PT ;  /* 0x00000004ff007c0c */ /* 0x000fc8000bf05070 */
[----:B------:R-:W-:-:S13]  /*1080*/  ISETP.NE.AND.EX P0, PT, RZ, UR5, PT, P0 ;  /* 0x00000005ff007c0c */ /* 0x000fda000bf05300 */
[----:B------:R-:W-:Y:S05]  /*1090*/  @!P0 BRA `(.L_x_13) ;  /* 0x00000000000c8947 */ /* 0x000fea0003800000 */
[----:B------:R-:W0:Y:S02]  /*10a0*/  LDC.64 R4, c[0x0][0x588] ;  /* 0x00016200ff047b82 */ /* 0x000e240000000a00 */
[----:B0-----:R1:W5:Y:S01]  /*10b0*/  LDG.E R23, desc[UR38][R4.64] ;  /* 0x0000002604177981 */ /* 0x001362000c1e1900 */
[----:B------:R-:W-:Y:S05]  /*10c0*/  BRA `(.L_x_12) ;  /* 0x0000000000087947 */ /* 0x000fea0003800000 */
.L_x_13:
[----:B------:R-:W-:Y:S02]  /*10d0*/  ULDC UR4, c[0x0][0x580] ;  /* 0x0001600000047ab9 */ /* 0x000fe40000000800 */
[----:B------:R-:W-:-:S07]  /*10e0*/  IMAD.U32 R23, RZ, RZ, UR4 ;  /* 0x00000004ff177e24 */ /* 0x000fce000f8e00ff */
.L_x_12:
[----:B------:R-:W-:Y:S02]  /*10f0*/  ULDC.64 UR4, c[0x0][0x5a0] ;  /* 0x0001680000047ab9 */ /* 0x000fe40000000a00 */
[----:B------:R-:W-:-:S04]  /*1100*/  ISETP.NE.U32.AND P0, PT, RZ, UR4, PT ;  /* 0x00000004ff007c0c */ /* 0x000fc8000bf05070 */
[----:B------:R-:W-:-:S13]  /*1110*/  ISETP.NE.AND.EX P0, PT, RZ, UR5, PT, P0 ;  /* 0x00000005ff007c0c */ /* 0x000fda000bf05300 */
[----:B------:R-:W-:Y:S05]  /*1120*/  @!P0 BRA `(.L_x_14) ;  /* 0x00000000001c8947 */ /* 0x000fea0003800000 */
[----:B01----:R-:W0:Y:S02]  /*1130*/  LDC.64 R4, c[0x0][0x5a0] ;  /* 0x00016800ff047b82 */ /* 0x003e240000000a00 */
[----:B0-----:R-:W2:Y:S02]  /*1140*/  LDG.E.64 R4, desc[UR38][R4.64] ;  /* 0x0000002604047981 */ /* 0x001ea4000c1e1b00 */
[----:B--2---:R-:W-:-:S04]  /*1150*/  ISETP.NE.U32.AND P0, PT, R4, RZ, PT ;  /* 0x000000ff0400720c */ /* 0x004fc80003f05070 */
[----:B------:R-:W-:-:S13]  /*1160*/  ISETP.NE.AND.EX P0, PT, R5, RZ, PT, P0 ;  /* 0x000000ff0500720c */ /* 0x000fda0003f05300 */
[----:B------:R-:W-:Y:S05]  /*1170*/  @!P0 BRA `(.L_x_14) ;  /* 0x0000000000088947 */ /* 0x000fea0003800000 */
[----:B------:R0:W5:Y:S01]  /*1180*/  LD.E R90, desc[UR38][R4.64] ;  /* 0x00000026045a7980 */ /* 0x000162000c101900 */
[----:B------:R-:W-:Y:S05]  /*1190*/  BRA `(.L_x_15) ;  /* 0x0000000000247947 */ /* 0x000fea0003800000 */
.L_x_14:
[----:B------:R-:W-:Y:S02]  /*11a0*/  ULDC.64 UR4, c[0x0][0x590] ;  /* 0x0001640000047ab9 */ /* 0x000fe40000000a00 */
[----:B------:R-:W-:-:S04]  /*11b0*/  ISETP.NE.U32.AND P0, PT, RZ, UR4, PT ;  /* 0x00000004ff007c0c */ /* 0x000fc8000bf05070 */
[----:B------:R-:W-:-:S13]  /*11c0*/  ISETP.NE.AND.EX P0, PT, RZ, UR5, PT, P0 ;  /* 0x00000005ff007c0c */ /* 0x000fda000bf05300 */
[----:B------:R-:W-:Y:S05]  /*11d0*/  @!P0 BRA `(.L_x_16) ;  /* 0x00000000000c8947 */ /* 0x000fea0003800000 */
[----:B------:R-:W2:Y:S02]  /*11e0*/  LDC.64 R90, c[0x0][0x590] ;  /* 0x00016400ff5a7b82 */ /* 0x000ea40000000a00 */
[----:B--2---:R2:W5:Y:S01]  /*11f0*/  LDG.E R90, desc[UR38][R90.64] ;  /* 0x000000265a5a7981 */ /* 0x004562000c1e1900 */
[----:B------:R-:W-:Y:S05]  /*1200*/  BRA `(.L_x_15) ;  /* 0x0000000000087947 */ /* 0x000fea0003800000 */
.L_x_16:
[----:B------:R-:W-:Y:S02]  /*1210*/  ULDC UR4, c[0x0][0x584] ;  /* 0x0001610000047ab9 */ /* 0x000fe40000000800 */
[----:B------:R-:W-:-:S07]  /*1220*/  IMAD.U32 R90, RZ, RZ, UR4 ;  /* 0x00000004ff5a7e24 */ /* 0x000fce000f8e00ff */
.L_x_15:
[----:B------:R-:W-:-:S13]  /*1230*/  LOP3.LUT P0, RZ, R3, 0xff, RZ, 0xc0, !PT ;  /* 0x000000ff03ff7812 */ /* 0x000fda000780c0ff */
[----:B------:R-:W-:Y:S05]  /*1240*/  @!P0 EXIT ;  /* 0x000000000000894d */ /* 0x000fea0003800000 */
[----:B------:R-:W3:Y:S01]  /*1250*/  LDC R93, c[0x0][0x658] ;  /* 0x00019600ff5d7b82 */ /* 0x000ee20000000800 */
[----:B------:R-:W-:Y:S01]  /*1260*/  LOP3.LUT R7, R7, 0x1, RZ, 0xc0, !PT ;  /* 0x0000000107077812 */ /* 0x000fe200078ec0ff */
[----:B------:R-:W-:Y:S01]  /*1270*/  ULDC.64 UR6, c[0x0][0x288] ;  /* 0x0000a20000067ab9 */ /* 0x000fe20000000a00 */
[----:B------:R-:W-:Y:S01]  /*1280*/  SHF.R.U32.HI R3, RZ, 0x2, R95 ;  /* 0x00000002ff037819 */ /* 0x000fe2000001165f */
[----:B------:R-:W-:Y:S01]  /*1290*/  UIADD3 UR4, UR7, 0x3f, URZ ;  /* 0x0000003f07047890 */ /* 0x000fe2000fffe03f */
[----:B------:R-:W-:Y:S01]  /*12a0*/  SHF.R.U32.HI R0, RZ, 0x1, R0 ;  /* 0x00000001ff007819 */ /* 0x000fe20000011600 */
[----:B------:R-:W-:Y:S01]  /*12b0*/  IMAD.SHL.U32 R88, R7, 0x40, RZ ;  /* 0x0000004007587824 */ /* 0x000fe200078e00ff */
[----:B------:R-:W-:Y:S01]  /*12c0*/  LOP3.LUT R3, R3, 0x7, RZ, 0xc0, !PT ;  /* 0x0000000703037812 */ /* 0x000fe200078ec0ff */
[----:B------:R-:W4:Y:S01]  /*12d0*/  LDC.64 R8, c[0x0][0x5c8] ;  /* 0x00017200ff087b82 */ /* 0x000f220000000a00 */
[----:B------:R-:W-:Y:S01]  /*12e0*/  USHF.R.S32.HI UR5, URZ, 0x1f, UR4 ;  /* 0x0000001f3f057899 */ /* 0x000fe20008011404 */
[----:B------:R-:W-:Y:S01]  /*12f0*/  LOP3.LUT R0, R0, 0x30, RZ, 0xc0, !PT ;  /* 0x0000003000007812 */ /* 0x000fe200078ec0ff */
[----:B------:R-:W-:Y:S01]  /*1300*/  IMAD.MOV.U32 R6, RZ, RZ, 0x1 ;  /* 0x00000001ff067424 */ /* 0x000fe200078e00ff */
[--C-:B------:R-:W-:Y:S01]  /*1310*/  LOP3.LUT R88, R88, 0x40, R3.reuse, 0xe2, !PT ;  /* 0x0000004058587812 */ /* 0x100fe200078ee203 */
[----:B------:R-:W-:Y:S01]  /*1320*/  ULEA.HI UR5, UR5, UR4, URZ, 0x6 ;  /* 0x0000000405057291 */ /* 0x000fe2000f8f303f */
[-C--:B01----:R-:W-:Y:S01]  /*1330*/  IADD3 R4, RZ, -R0.reuse, -R3 ;  /* 0x80000000ff047210 */ /* 0x083fe20007ffe803 */
[----:B------:R-:W-:Y:S01]  /*1340*/  IMAD.U32 R5, RZ, RZ, UR6 ;  /* 0x00000006ff057e24 */ /* 0x000fe2000f8e00ff */
[----:B------:R-:W0:Y:S01]  /*1350*/  LDC R97, c[0x0][0x600] ;  /* 0x00018000ff617b82 */ /* 0x000e220000000800 */
[----:B------:R-:W-:Y:S01]  /*1360*/  LOP3.LUT R88, R88, R0, RZ, 0xfc, !PT ;  /* 0x0000000058587212 */ /* 0x000fe200078efcff */
[----:B------:R-:W-:Y:S01]  /*1370*/  IMAD.MOV.U32 R0, RZ, RZ, -0x1 ;  /* 0xffffffffff007424 */ /* 0x000fe200078e00ff */
[----:B------:R-:W-:Y:S01]  /*1380*/  USHF.R.S32.HI UR43, URZ, 0x6, UR5 ;  /* 0x000000063f2b7899 */ /* 0x000fe20008011405 */
[----:B------:R-:W-:Y:S01]  /*1390*/  LOP3.LUT R94, R95, 0x3, RZ, 0xc0, !PT ;  /* 0x000000035f5e7812 */ /* 0x000fe200078ec0ff */
[----:B------:R-:W-:Y:S01]  /*13a0*/  IMAD R4, R7, -0x40, R4 ;  /* 0xffffffc007047824 */ /* 0x000fe200078e0204 */
[C---:B------:R-:W-:Y:S01]  /*13b0*/  LOP3.LUT R96, R95.reuse, 0x80, RZ, 0xc0, !PT ;  /* 0x000000805f607812 */ /* 0x040fe200078ec0ff */
[----:B------:R-:W-:Y:S01]  /*13c0*/  UISETP.LT.AND UP0, UPT, UR43, 0x1, UPT ;  /* 0x000000012b00788c */ /* 0x000fe2000bf01270 */
[-C--:B---3--:R-:W-:Y:S01]  /*13d0*/  SHF.L.U32 R0, R0, R93.reuse, RZ ;  /* 0x0000005d00007219 */ /* 0x088fe200000006ff */
[----:B------:R-:W-:Y:S01]  /*13e0*/  ULDC UR4, c[0x0][0x284] ;  /* 0x0000a10000047ab9 */ /* 0x000fe20000000800 */
[----:B------:R-:W-:Y:S01]  /*13f0*/  IMAD R94, R94, -0x2, R5 ;  /* 0xfffffffe5e5e7824 */ /* 0x000fe200078e0205 */
[----:B------:R-:W-:Y:S01]  /*1400*/  USEL UR44, UR43, 0x1, UP0 ;  /* 0x000000012b2c7887 */ /* 0x000fe20008000000 */
[----:B------:R-:W-:Y:S01]  /*1410*/  SHF.L.U32 R93, R6, R93, RZ ;  /* 0x0000005d065d7219 */ /* 0x000fe200000006ff */
[----:B------:R-:W-:Y:S01]  /*1420*/  IMAD.SHL.U32 R95, R95, 0x2, RZ ;  /* 0x000000025f5f7824 */ /* 0x000fe200078e00ff */
[----:B------:R-:W-:Y:S01]  /*1430*/  LOP3.LUT R102, R18, 0x1, RZ, 0xfc, !PT ;  /* 0x0000000112667812 */ /* 0x000fe200078efcff */
[----:B------:R-:W-:Y:S01]  /*1440*/  VIADD R99, R4, UR4 ;  /* 0x0000000404637c36 */ /* 0x000fe20008000000 */
[C---:B----4-:R-:W-:Y:S01]  /*1450*/  SHF.L.U64.HI R92, R8.reuse, 0x3, R9 ;  /* 0x00000003085c7819 */ /* 0x050fe20000010209 */
[----:B--2---:R-:W-:Y:S01]  /*1460*/  IMAD.SHL.U32 R91, R8, 0x8, RZ ;  /* 0x00000008085b7824 */ /* 0x004fe200078e00ff */
[----:B------:R-:W-:Y:S01]  /*1470*/  SHF.R.U32.HI R96, RZ, 0x7, R96 ;  /* 0x00000007ff607819 */ /* 0x000fe20000011660 */
[----:B------:R-:W-:Y:S01]  /*1480*/  IMAD.MOV.U32 R89, RZ, RZ, RZ ;  /* 0x000000ffff597224 */ /* 0x000fe200078e00ff */
[----:B------:R-:W-:Y:S01]  /*1490*/  LOP3.LUT R98, RZ, R0, RZ, 0x33, !PT ;  /* 0x00000000ff627212 */ /* 0x000fe200078e33ff */
[----:B------:R-:W-:Y:S01]  /*14a0*/  UIADD3 UR44, UR43, -UR44, URZ ;  /* 0x8000002c2b2c7290 */ /* 0x000fe2000fffe03f */
[----:B------:R-:W-:Y:S01]  /*14b0*/  UMOV UR40, URZ ;  /* 0x0000003f00287c82 */ /* 0x000fe20008000000 */
[----:B0-----:R-:W-:Y:S01]  /*14c0*/  VIADD R97, R97, 0xffffffff ;  /* 0xffffffff61617836 */ /* 0x001fe20000000000 */
[----:B------:R-:W-:-:S09]  /*14d0*/  UMOV UR41, URZ ;  /* 0x0000003f00297c82 */ /* 0x000fd20008000000 */
.L_x_164:
[----:B0-----:R-:W0:Y:S01]  /*14e0*/  SHFL.IDX PT, R0, R96, RZ, 0x1f ;  /* 0x00001fff60007589 */ /* 0x001e2200000e0000 */
[----:B-1----:R-:W1:Y:S01]  /*14f0*/  S2UR UR7, SR_CgaCtaId ;  /* 0x00000000000779c3 */ /* 0x002e620000008800 */
[----:B------:R-:W-:Y:S01]  /*1500*/  UMOV UR6, 0x400 ;  /* 0x0000040000067882 */ /* 0x000fe20000000000 */
[----:B0-----:R-:W-:Y:S01]  /*1510*/  R2UR UR4, R0 ;  /* 0x00000000000472ca */ /* 0x001fe200000e0000 */
[----:B-1----:R-:W-:-:S12]  /*1520*/  ULEA UR6, UR7, UR6, 0x18 ;  /* 0x0000000607067291 */ /* 0x002fd8000f8ec03f */
[----:B------:R-:W-:-:S04]  /*1530*/  ULEA.HI UR5, UR4, UR4, URZ, 0x1 ;  /* 0x0000000404057291 */ /* 0x000fc8000f8f083f */
[----:B------:R-:W-:-:S04]  /*1540*/  ULOP3.LUT UR5, UR5, 0x7fffe, URZ, 0xc0, !UPT ;  /* 0x0007fffe05057892 */ /* 0x000fc8000f8ec03f */
[----:B------:R-:W-:-:S03]  /*1550*/  UIADD3 UR5, UR4, -UR5, URZ ;  /* 0x8000000504057290 */ /* 0x000fc6000fffe03f */
[----:B------:R-:W-:Y:S01]  /*1560*/  ULDC UR4, c[0x0][0x28c] ;  /* 0x0000a30000047ab9 */ /* 0x000fe20000000800 */
[----:B------:R-:W-:Y:S01]  /*1570*/  ULEA UR5, UR5, UR6, 0xd ;  /* 0x0000000605057291 */ /* 0x000fe2000f8e683f */
[----:B------:R-:W-:-:S03]  /*1580*/  ISETP.LT.AND P0, PT, RZ, UR4, PT ;  /* 0x00000004ff007c0c */ /* 0x000fc6000bf01270 */
[----:B------:R-:W-:-:S04]  /*1590*/  UIADD3 UR5, UR5, 0x180, URZ ;  /* 0x0000018005057890 */ /* 0x000fc8000fffe03f */
[----:B------:R-:W-:-:S04]  /*15a0*/  USHF.R.U32.HI UR5, URZ, 0x4, UR5 ;  /* 0x000000043f057899 */ /* 0x000fc80008011605 */
[----:B------:R-:W-:-:S04]  /*15b0*/  ULOP3.LUT UR5, UR5, 0x3fff, URZ, 0xc0, !UPT ;  /* 0x00003fff05057892 */ /* 0x000fc8000f8ec03f */
[----:B------:R-:W-:Y:S01]  /*15c0*/  ULOP3.LUT UR45, UR5, 0x10000, URZ, 0xfc, !UPT ;  /* 0x00010000052d7892 */ /* 0x000fe2000f8efc3f */
[----:B--2345:R-:W-:Y:S11]  /*15d0*/  @P0 BRA `(.L_x_17) ;  /* 0x0000000000400947 */ /* 0x03cff60003800000 */
[----:B------:R-:W-:Y:S01]  /*15e0*/  MOV R0, 0x0 ;  /* 0x0000000000007802 */ /* 0x000fe20000000f00 */
[----:B------:R-:W-:Y:S01]  /*15f0*/  ULDC.64 UR4, c[0x4][0x68] ;  /* 0x01001a0000047ab9 */ /* 0x000fe20000000a00 */
[----:B------:R-:W-:Y:S01]  /*1600*/  ULDC.64 UR6, c[0x4][0x8] ;  /* 0x0100020000067ab9 */ /* 0x000fe20000000a00 */
[----:B------:R-:W-:Y:S01]  /*1610*/  IMAD.U32 R4, RZ, RZ, UR4 ;  /* 0x00000004ff047e24 */ /* 0x000fe2000f8e00ff */
[----:B------:R0:W1:Y:S01]  /*1620*/  LDC.64 R14, c[0x4][R0] ;  /* 0x01000000000e7b82 */ /* 0x0000620000000a00 */
[----:B------:R-:W-:Y:S01]  /*1630*/  IMAD.U32 R5, RZ, RZ, UR5 ;  /* 0x00000005ff057e24 */ /* 0x000fe2000f8e00ff */
[----:B------:R-:W-:Y:S01]  /*1640*/  ULDC.64 UR4, c[0x4][0x70] ;  /* 0x01001c0000047ab9 */ /* 0x000fe20000000a00 */
[----:B------:R-:W-:Y:S02]  /*1650*/  IMAD.U32 R10, RZ, RZ, UR6 ;  /* 0x00000006ff0a7e24 */ /* 0x000fe4000f8e00ff */
[----:B------:R-:W-:Y:S02]  /*1660*/  IMAD.U32 R6, RZ, RZ, UR4 ;  /* 0x00000004ff067e24 */ /* 0x000fe4000f8e00ff */
[----:B------:R-:W-:-:S02]  /*1670*/  IMAD.U32 R7, RZ, RZ, UR5 ;  /* 0x00000005ff077e24 */ /* 0x000fc4000f8e00ff */
[----:B------:R-:W-:Y:S02]  /*1680*/  IMAD.U32 R11, RZ, RZ, UR7 ;  /* 0x00000007ff0b7e24 */ /* 0x000fe4000f8e00ff */
[----:B------:R-:W-:Y:S02]  /*1690*/  IMAD.MOV.U32 R8, RZ, RZ, 0x1e1 ;  /* 0x000001e1ff087424 */ /* 0x000fe400078e00ff */
[----:B------:R-:W-:Y:S02]  /*16a0*/  IMAD.MOV.U32 R12, RZ, RZ, 0x1 ;  /* 0x00000001ff0c7424 */ /* 0x000fe400078e00ff */
[----:B0-----:R-:W-:-:S07]  /*16b0*/  IMAD.MOV.U32 R13, RZ, RZ, RZ ;  /* 0x000000ffff0d7224 */ /* 0x001fce00078e00ff */
[----:B------:R-:W-:-:S07]  /*16c0*/  LEPC R20, `(.L_x_17) ;  /* 0x000000001014794e */ /* 0x000fce0000000000 */
[----:B-1---5:R-:W-:Y:S05]  /*16d0*/  CALL.ABS.NOINC R14 ;  /* 0x000000000e007343 */ /* 0x022fea0003c00000 */
.L_x_17:
[----:B------:R-:W-:-:S13]  /*16e0*/  ISETP.NE.AND P0, PT, R102, 0x3, PT ;  /* 0x000000036600780c */ /* 0x000fda0003f05270 */
[----:B------:R-:W-:Y:S05]  /*16f0*/  @!P0 BRA `(.L_x_18) ;  /* 0x0000000000048947 */ /* 0x000fea0003800000 */
[----:B------:R-:W-:Y:S01]  /*1700*/  BPT.TRAP 0x1 ;  /* 0x000000040000795c */ /* 0x000fe20000300000 */
.L_x_18:
[----:B------:R-:W0:Y:S01]  /*1710*/  S2UR UR5, SR_CgaCtaId ;  /* 0x00000000000579c3 */ /* 0x000e220000008800 */
[----:B------:R-:W-:Y:S01]  /*1720*/  UMOV UR4, 0x400 ;  /* 0x0000040000047882 */ /* 0x000fe20000000000 */
[----:B------:R-:W-:Y:S02]  /*1730*/  IMAD.U32 R0, RZ, RZ, UR40 ;  /* 0x00000028ff007e24 */ /* 0x000fe4000f8e00ff */
[----:B------:R-:W-:-:S03]  /*1740*/  IMAD.U32 R3, RZ, RZ, UR41 ;  /* 0x00000029ff037e24 */ /* 0x000fc6000f8e00ff */
[----:B------:R-:W-:Y:S01]  /*1750*/  SHF.L.U32 R0, R0, 0x1f, RZ ;  /* 0x0000001f00007819 */ /* 0x000fe200000006ff */
[----:B0-----:R-:W-:-:S06]  /*1760*/  ULEA UR4, UR5, UR4, 0x18 ;  /* 0x0000000405047291 */ /* 0x001fcc000f8ec03f */
[----:B------:R-:W-:-:S04]  /*1770*/  IMAD.U32 R6, RZ, RZ, UR4 ;  /* 0x00000004ff067e24 */ /* 0x000fc8000f8e00ff */
[----:B------:R-:W-:-:S04]  /*1780*/  IMAD R3, R3, 0x8, R6 ;  /* 0x0000000803037824 */ /* 0x000fc800078e0206 */
[----:B------:R0:W1:Y:S01]  /*1790*/  SYNCS.PHASECHK.TRANS64.TRYWAIT P1, [R3+URZ], R0 ;  /* 0x00000000030075a7 */ /* 0x000062000802017f */
[----:B------:R-:W-:Y:S05]  /*17a0*/  @!P0 BRA `(.L_x_19) ;  /* 0x0000000000048947 */ /* 0x000fea0003800000 */
[----:B------:R-:W-:Y:S01]  /*17b0*/  BPT.TRAP 0x1 ;  /* 0x000000040000795c */ /* 0x000fe20000300000 */
.L_x_19:
[----:B------:R-:W-:-:S05]  /*17c0*/  IMAD.U32 R4, RZ, RZ, UR44 ;  /* 0x0000002cff047e24 */ /* 0x000fca000f8e00ff */
[----:B------:R-:W-:Y:S01]  /*17d0*/  ISETP.GE.AND P2, PT, R4, 0x1, PT ;  /* 0x000000010400780c */ /* 0x000fe20003f46270 */
[----:B-1----:R-:W-:-:S12]  /*17e0*/  @P1 BRA `(.L_x_20) ;  /* 0x0000000000081947 */ /* 0x002fd80003800000 */
[----:B------:R-:W1:Y:S02]  /*17f0*/  SYNCS.PHASECHK.TRANS64.TRYWAIT P1, [R3+URZ], R0 ;  /* 0x00000000030075a7 */ /* 0x000e64000802017f */
[----:B-1----:R-:W-:Y:S05]  /*1800*/  @!P1 BRA `(.L_x_21) ;  /* 0x0000006800489947 */ /* 0x002fea0003800000 */
.L_x_20:
[----:B------:R-:W-:Y:S05]  /*1810*/  WARPSYNC.ALL ;  /* 0x0000000000007948 */ /* 0x000fea0003800000 */
[----:B------:R-:W-:Y:S01]  /*1820*/  R2UR UR4, R6 ;  /* 0x00000000060472ca */ /* 0x000fe200000e0000 */
[----:B------:R-:W-:Y:S01]  /*1830*/  ULEA UR5, UR41, UR45, 0xa ;  /* 0x0000002d29057291 */ /* 0x000fe2000f8e503f */
[----:B------:R-:W-:Y:S01]  /*1840*/  WARPGROUP.ARRIVE ;  /* 0x00000000000079c5 */ /* 0x000fe20000000000 */
[----:B------:R-:W-:Y:S01]  /*1850*/  UMOV UR9, 0x40000040 ;  /* 0x4000004000097882 */ /* 0x000fe20000000000 */
[----:B------:R-:W-:-:S04]  /*1860*/  UMOV UR11, 0x40000040 ;  /* 0x40000040000b7882 */ /* 0x000fc80000000000 */
[----:B------:R-:W-:-:S05]  /*1870*/  UMOV UR8, UR5 ;  /* 0x0000000500087c82 */ /* 0x000fca0008000000 */
[----:B------:R-:W-:-:S04]  /*1880*/  UIADD3 UR4, UR4, 0x1c180, URZ ;  /* 0x0001c18004047890 */ /* 0x000fc8000fffe03f */
[----:B------:R-:W-:-:S04]  /*1890*/  USHF.R.U32.HI UR4, URZ, 0x4, UR4 ;  /* 0x000000043f047899 */ /* 0x000fc80008011604 */
[----:B------:R-:W-:-:S04]  /*18a0*/  ULOP3.LUT UR4, UR4, 0x3fff, URZ, 0xc0, !UPT ;  /* 0x00003fff04047892 */ /* 0x000fc8000f8ec03f */
[----:B------:R-:W-:-:S04]  /*18b0*/  ULOP3.LUT UR4, UR4, 0x10000, URZ, 0xfc, !UPT ;  /* 0x0001000004047892 */ /* 0x000fc8000f8efc3f */
[----:B------:R-:W-:-:S07]  /*18c0*/  ULEA UR6, UR41, UR4, 0xa ;  /* 0x0000000429067291 */ /* 0x000fce000f8e503f */
[----:B------:R-:W-:Y:S02]  /*18d0*/  UMOV UR10, UR6 ;  /* 0x00000006000a7c82 */ /* 0x000fe40008000000 */
[----:B------:R-:W-:Y:S01]  /*18e0*/  HGMMA.64x128x16.F32.BF16 R24, gdesc[UR8], RZ, !UPT, gsb0 ;  /* 0x01e00000081879f0 */ /* 0x000fe2000c0018ff */
[----:B------:R-:W-:Y:S02]  /*18f0*/  UIADD3 UR8, UR5, 0x2, URZ ;  /* 0x0000000205087890 */ /* 0x000fe4000fffe03f */
[----:B------:R-:W-:Y:S01]  /*1900*/  UIADD3 UR10, UR6, 0x2, URZ ;  /* 0x00000002060a7890 */ /* 0x000fe2000fffe03f */
[----:B------:R-:W-:Y:S01]  /*1910*/  UMOV UR9, 0x40000040 ;  /* 0x4000004000097882 */ /* 0x000fe20000000000 */
[----:B------:R-:W-:Y:S01]  /*1920*/  UMOV UR11, 0x40000040 ;  /* 0x40000040000b7882 */ /* 0x000fe20000000000 */
[----:B------:R-:W-:Y:S02]  /*1930*/  WARPGROUP.DEPBAR.LE gsb0, 0x0 ;  /* 0x00008000000079c5 */ /* 0x000fe40000010000 */
[----:B------:R-:W-:-:S06]  /*1940*/  WARPGROUP.ARRIVE ;  /* 0x00000000000079c5 */ /* 0x000fcc0000000000 */
[----:B------:R-:W-:Y:S01]  /*1950*/  HGMMA.64x128x16.F32.BF16 R24, gdesc[UR8], R24, gsb0 ;  /* 0x01e00000081879f0 */ /* 0x000fe20008001818 */
        /* <DEDUP_REMOVED lines=13> */
[----:B------:R-:W-:Y:S03]  /*1a30*/  HGMMA.64x128x16.F32.BF16 R24, gdesc[UR8], R24, gsb0 ;  /* 0x01e00000081879f0 */ /* 0x000fe60008001818 */
[----:B------:R-:W-:Y:S02]  /*1a40*/  WARPGROUP.DEPBAR.LE gsb0, 0x0 ;  /* 0x00008000000079c5 */ /* 0x000fe40000010000 */
[----:B------:R-:W-:Y:S05]  /*1a50*/  @!P2 BRA `(.L_x_22) ;  /* 0x000000040028a947 */ /* 0x000fea0003800000 */
[----:B------:R-:W-:Y:S01]  /*1a60*/  UIADD3 UR5, UR41, 0x1, URZ ;  /* 0x0000000129057890 */ /* 0x000fe2000fffe03f */
[----:B01----:R-:W-:Y:S02]  /*1a70*/  IMAD.U32 R0, RZ, RZ, UR44 ;  /* 0x0000002cff007e24 */ /* 0x003fe4000f8e00ff */
[----:B------:R-:W-:Y:S01]  /*1a80*/  IMAD.U32 R3, RZ, RZ, UR41 ;  /* 0x00000029ff037e24 */ /* 0x000fe2000f8e00ff */
[----:B------:R-:W-:-:S04]  /*1a90*/  UISETP.NE.AND UP0, UPT, UR5, 0x7, UPT ;  /* 0x000000070500788c */ /* 0x000fc8000bf05270 */
[----:B------:R-:W-:Y:S02]  /*1aa0*/  USEL UR6, URZ, 0x1, UP0 ;  /* 0x000000013f067887 */ /* 0x000fe40008000000 */
[----:B------:R-:W-:Y:S02]  /*1ab0*/  USEL UR5, UR5, URZ, UP0 ;  /* 0x0000003f05057287 */ /* 0x000fe40008000000 */
[----:B------:R-:W-:-:S06]  /*1ac0*/  ULOP3.LUT UR6, UR40, UR6, URZ, 0x3c, !UPT ;  /* 0x0000000628067292 */ /* 0x000fcc000f8e3c3f */
[----:B------:R-:W-:-:S07]  /*1ad0*/  IMAD.U32 R7, RZ, RZ, UR6 ;  /* 0x00000006ff077e24 */ /* 0x000fce000f8e00ff */
.L_x_29:
[----:B------:R-:W-:Y:S05]  /*1ae0*/  @!P0 BRA `(.L_x_23) ;  /* 0x0000000000048947 */ /* 0x000fea0003800000 */
[----:B------:R-:W-:Y:S01]  /*1af0*/  BPT.TRAP 0x1 ;  /* 0x000000040000795c */ /* 0x000fe20000300000 */
.L_x_23:
[----:B------:R-:W0:Y:S01]  /*1b00*/  S2UR UR7, SR_CgaCtaId ;  /* 0x00000000000779c3 */ /* 0x000e220000008800 */
[----:B------:R-:W-:Y:S01]  /*1b10*/  UMOV UR6, 0x400 ;  /* 0x0000040000067882 */ /* 0x000fe20000000000 */
[----:B------:R-:W-:Y:S01]  /*1b20*/  IMAD.U32 R5, RZ, RZ, UR5 ;  /* 0x00000005ff057e24 */ /* 0x000fe2000f8e00ff */
[----:B------:R-:W-:Y:S01]  /*1b30*/  SHF.L.U32 R4, R7, 0x1f, RZ ;  /* 0x0000001f07047819 */ /* 0x000fe200000006ff */
[----:B0-----:R-:W-:-:S06]  /*1b40*/  ULEA UR6, UR7, UR6, 0x18 ;  /* 0x0000000607067291 */ /* 0x001fcc000f8ec03f */
[----:B------:R-:W-:-:S04]  /*1b50*/  IMAD.U32 R6, RZ, RZ, UR6 ;  /* 0x00000006ff067e24 */ /* 0x000fc8000f8e00ff */
[----:B------:R-:W-:-:S04]  /*1b60*/  IMAD R5, R5, 0x8, R6 ;  /* 0x0000000805057824 */ /* 0x000fc800078e0206 */
[----:B------:R0:W1:Y:S01]  /*1b70*/  SYNCS.PHASECHK.TRANS64.TRYWAIT P1, [R5+URZ], R4 ;  /* 0x00000004050075a7 */ /* 0x000062000802017f */
[----:B------:R-:W-:Y:S05]  /*1b80*/  @!P0 BRA `(.L_x_24) ;  /* 0x0000000000048947 */ /* 0x000fea0003800000 */
[----:B------:R-:W-:Y:S01]  /*1b90*/  BPT.TRAP 0x1 ;  /* 0x000000040000795c */ /* 0x000fe20000300000 */
.L_x_24:
[----:B-1----:R-:W-:Y:S05]  /*1ba0*/  @P1 BRA `(.L_x_25) ;  /* 0x0000000000081947 */ /* 0x002fea0003800000 */
[----:B------:R-:W1:Y:S02]  /*1bb0*/  SYNCS.PHASECHK.TRANS64.TRYWAIT P1, [R5+URZ], R4 ;  /* 0x00000004050075a7 */ /* 0x000e64000802017f */
[----:B-1----:R-:W-:Y:S05]  /*1bc0*/  @!P1 BRA `(.L_x_26) ;  /* 0x00000064006c9947 */ /* 0x002fea0003800000 */
.L_x_25:
[----:B------:R-:W-:Y:S01]  /*1bd0*/  ULEA UR6, UR5, UR45, 0xa ;  /* 0x0000002d05067291 */ /* 0x000fe2000f8e503f */
[----:B------:R-:W-:Y:S01]  /*1be0*/  WARPGROUP.ARRIVE ;  /* 0x00000000000079c5 */ /* 0x000fe20000000000 */
[----:B------:R-:W-:Y:S01]  /*1bf0*/  ULEA UR7, UR5, UR4, 0xa ;  /* 0x0000000405077291 */ /* 0x000fe2000f8e503f */
[----:B------:R-:W-:Y:S01]  /*1c00*/  UMOV UR9, 0x40000040 ;  /* 0x4000004000097882 */ /* 0x000fe20000000000 */
[----:B------:R-:W-:-:S03]  /*1c10*/  UMOV UR11, 0x40000040 ;  /* 0x40000040000b7882 */ /* 0x000fc60000000000 */
[----:B------:R-:W-:Y:S02]  /*1c20*/  UMOV UR8, UR6 ;  /* 0x0000000600087c82 */ /* 0x000fe40008000000 */
[----:B------:R-:W-:Y:S02]  /*1c30*/  UMOV UR10, UR7 ;  /* 0x00000007000a7c82 */ /* 0x000fe40008000000 */
[----:B------:R-:W-:Y:S01]  /*1c40*/  HGMMA.64x128x16.F32.BF16 R24, gdesc[UR8], R24, gsb0 ;  /* 0x01e00000081879f0 */ /* 0x000fe20008001818 */
[----:B------:R-:W-:Y:S02]  /*1c50*/  UIADD3 UR8, UR6, 0x2, URZ ;  /* 0x0000000206087890 */ /* 0x000fe4000fffe03f */
[----:B------:R-:W-:Y:S01]  /*1c60*/  UIADD3 UR10, UR7, 0x2, URZ ;  /* 0x00000002070a7890 */ /* 0x000fe2000fffe03f */
[----:B------:R-:W-:Y:S01]  /*1c70*/  UMOV UR9, 0x40000040 ;  /* 0x4000004000097882 */ /* 0x000fe20000000000 */
[----:B------:R-:W-:Y:S01]  /*1c80*/  UMOV UR11, 0x40000040 ;  /* 0x40000040000b7882 */ /* 0x000fe20000000000 */
[----:B------:R-:W-:-:S02]  /*1c90*/  WARPGROUP.DEPBAR.LE gsb0, 0x0 ;  /* 0x00008000000079c5 */ /* 0x000fc40000010000 */
        /* <DEDUP_REMOVED lines=18> */
[----:B------:R-:W-:Y:S01]  /*1dc0*/  BPT.TRAP 0x1 ;  /* 0x000000040000795c */ /* 0x000fe20000300000 */
.L_x_27:
[----:B------:R-:W-:-:S13]  /*1dd0*/  ISETP.NE.AND P1, PT, R22, RZ, PT ;  /* 0x000000ff1600720c */ /* 0x000fda0003f25270 */
[----:B01----:R-:W-:-:S04]  /*1de0*/  @P1 IMAD R4, R3, 0x8, R6 ;  /* 0x0000000803041824 */ /* 0x003fc800078e0206 */
[----:B------:R-:W-:-:S05]  /*1df0*/  @P1 VIADD R4, R4, 0x38 ;  /* 0x0000003804041836 */ /* 0x000fca0000000000 */
[----:B------:R-:W-:-:S04]  /*1e00*/  @P1 PRMT R4, R19, 0x654, R4 ;  /* 0x0000065413041816 */ /* 0x000fc80000000004 */
[----:B------:R0:W-:Y:S01]  /*1e10*/  @P1 SYNCS.ARRIVE.TRANS64.RED.A1T0 RZ, [R4+URZ], RZ ;  /* 0x000000ff04ff19a7 */ /* 0x0001e2000810043f */
[----:B------:R-:W-:-:S13]  /*1e20*/  ISETP.GT.U32.AND P1, PT, R18, 0x1, PT ;  /* 0x000000011200780c */ /* 0x000fda0003f24070 */
[----:B0-----:R-:W-:Y:S05]  /*1e30*/  @P1 BRA `(.L_x_28) ;  /* 0x0000000000041947 */ /* 0x001fea0003800000 */
[----:B------:R-:W-:Y:S01]  /*1e40*/  BPT.TRAP 0x1 ;  /* 0x000000040000795c */ /* 0x000fe20000300000 */
.L_x_28:
[----:B------:R-:W-:Y:S01]  /*1e50*/  UIADD3 UR5, UR5, 0x1, URZ ;  /* 0x0000000105057890 */ /* 0x000fe2000fffe03f */
[C---:B------:R-:W-:Y:S01]  /*1e60*/  ISETP.GT.AND P2, PT, R0.reuse, 0x1, PT ;  /* 0x000000010000780c */ /* 0x040fe20003f44270 */
[----:B------:R-:W-:Y:S02]  /*1e70*/  VIADD R3, R3, 0x1 ;  /* 0x0000000103037836 */ /* 0x000fe40000000000 */
[----:B------:R-:W-:Y:S01]  /*1e80*/  UISETP.NE.AND UP0, UPT, UR5, 0x7, UPT ;  /* 0x000000070500788c */ /* 0x000fe2000bf05270 */
[----:B------:R-:W-:Y:S02]  /*1e90*/  VIADD R0, R0, 0xffffffff ;  /* 0xffffffff00007836 */ /* 0x000fe40000000000 */
[C---:B------:R-:W-:Y:S01]  /*1ea0*/  ISETP.NE.AND P1, PT, R3.reuse, 0x7, PT ;  /* 0x000000070300780c */ /* 0x040fe20003f25270 */
[----:B------:R-:W-:Y:S02]  /*1eb0*/  USEL UR6, URZ, 0x1, UP0 ;  /* 0x000000013f067887 */ /* 0x000fe40008000000 */
[----:B------:R-:W-:Y:S01]  /*1ec0*/  USEL UR5, UR5, URZ, UP0 ;  /* 0x0000003f05057287 */ /* 0x000fe20008000000 */
[----:B------:R-:W-:-:S03]  /*1ed0*/  SEL R3, R3, RZ, P1 ;  /* 0x000000ff03037207 */ /* 0x000fc60000800000 */
[----:B------:R-:W-:Y:S01]  /*1ee0*/  LOP3.LUT R7, R7, UR6, RZ, 0x3c, !PT ;  /* 0x0000000607077c12 */ /* 0x000fe2000f8e3cff */
[----:B------:R-:W-:Y:S07]  /*1ef0*/  @P2 BRA `(.L_x_29) ;  /* 0xfffffff800f82947 */ /* 0x000fee000383ffff */
.L_x_22:
[----:B01----:R-:W0:Y:S02]  /*1f00*/  LDC R0, c[0x0][0x28c] ;  /* 0x0000a300ff007b82 */ /* 0x003e240000000800 */
[----:B0-----:R-:W-:-:S13]  /*1f10*/  ISETP.GE.AND P1, PT, R0, 0x1, PT ;  /* 0x000000010000780c */ /* 0x001fda0003f26270 */
[----:B------:R-:W-:Y:S05]  /*1f20*/  @!P1 BRA `(.L_x_30) ;  /* 0x0000000000509947 */ /* 0x000fea0003800000 */
[----:B------:R-:W-:Y:S05]  /*1f30*/  @!P0 BRA `(.L_x_31) ;  /* 0x0000000000048947 */ /* 0x000fea0003800000 */
[----:B------:R-:W-:Y:S01]  /*1f40*/  BPT.TRAP 0x1 ;  /* 0x000000040000795c */ /* 0x000fe20000300000 */
.L_x_31:
[----:B------:R-:W-:Y:S01]  /*1f50*/  ISETP.NE.AND P0, PT, R22, RZ, PT ;  /* 0x000000ff1600720c */ /* 0x000fe20003f05270 */
[----:B------:R-:W-:Y:S01]  /*1f60*/  BSSY B0, `(.L_x_32) ;  /* 0x000000e000007945 */ /* 0x000fe20003800000 */
[----:B------:R-:W-:-:S11]  /*1f70*/  ISETP.GT.U32.AND P1, PT, R18, 0x1, PT ;  /* 0x000000011200780c */ /* 0x000fd60003f24070 */
[----:B------:R-:W-:Y:S05]  /*1f80*/  @!P0 BRA `(.L_x_33) ;  /* 0x00000000002c8947 */ /* 0x000fea0003800000 */
[----:B------:R-:W-:-:S04]  /*1f90*/  UIADD3 UR6, UR44, UR41, URZ ;  /* 0x000000292c067290 */ /* 0x000fc8000fffe03f */
[----:B------:R-:W-:-:S04]  /*1fa0*/  UIMAD.WIDE.U32 UR4, UR6, 0x24924925, URZ ;  /* 0x24924925060478a5 */ /* 0x000fc8000f8e003f */
[----:B------:R-:W-:-:S04]  /*1fb0*/  UIADD3 UR4, UR6, -UR5, URZ ;  /* 0x8000000506047290 */ /* 0x000fc8000fffe03f */
[----:B------:R-:W-:-:S04]  /*1fc0*/  ULEA.HI UR4, UR4, UR5, URZ, 0x1f ;  /* 0x0000000504047291 */ /* 0x000fc8000f8ff83f */
[----:B------:R-:W-:-:S04]  /*1fd0*/  USHF.R.U32.HI UR4, URZ, 0x2, UR4 ;  /* 0x000000023f047899 */ /* 0x000fc80008011604 */
[----:B------:R-:W-:-:S06]  /*1fe0*/  UIMAD UR4, UR4, -0x7, UR6 ;  /* 0xfffffff9040478a4 */ /* 0x000fcc000f8e0206 */
[----:B------:R-:W-:-:S04]  /*1ff0*/  IMAD.U32 R3, RZ, RZ, UR4 ;  /* 0x00000004ff037e24 */ /* 0x000fc8000f8e00ff */
[----:B------:R-:W-:-:S04]  /*2000*/  IMAD R0, R3, 0x8, R6 ;  /* 0x0000000803007824 */ /* 0x000fc800078e0206 */
[----:B------:R-:W-:-:S05]  /*2010*/  VIADD R0, R0, 0x38 ;  /* 0x0000003800007836 */ /* 0x000fca0000000000 */
[----:B------:R-:W-:-:S04]  /*2020*/  PRMT R0, R19, 0x654, R0 ;  /* 0x0000065413007816 */ /* 0x000fc80000000000 */
[----:B------:R0:W-:Y:S03]  /*2030*/  SYNCS.ARRIVE.TRANS64.RED.A1T0 RZ, [R0+URZ], RZ ;  /* 0x000000ff00ff79a7 */ /* 0x0001e6000810043f */
.L_x_33:
[----:B------:R-:W-:Y:S05]  /*2040*/  BSYNC B0 ;  /* 0x0000000000007941 */ /* 0x000fea0003800000 */
.L_x_32:
[----:B------:R-:W-:Y:S05]  /*2050*/  @P1 BRA `(.L_x_30) ;  /* 0x0000000000041947 */ /* 0x000fea0003800000 */
[----:B------:R-:W-:Y:S01]  /*2060*/  BPT.TRAP 0x1 ;  /* 0x000000040000795c */ /* 0x000fe20000300000 */
.L_x_30:
[----:B------:R-:W-:Y:S01]  /*2070*/  UISETP.GE.U32.AND UP1, UPT, UR43, 0x7, UPT ;  /* 0x000000072b00788c */ /* 0x000fe2000bf26070 */
[----:B------:R-:W-:Y:S01]  /*2080*/  IMAD.SHL.U32 R100, R100, 0x80, RZ ;  /* 0x0000008064647824 */ /* 0x000fe200078e00ff */
[----:B------:R-:W-:Y:S01]  /*2090*/  UIADD3 UR41, UR43, UR41, URZ ;  /* 0x000000292b297290 */ /* 0x000fe2000fffe03f */
[----:B------:R-:W-:Y:S01]  /*20a0*/  SHF.R.S32.HI R11, RZ, 0x1f, R101 ;  /* 0x0000001fff0b7819 */ /* 0x000fe20000011465 */
[----:B------:R-:W-:Y:S01]  /*20b0*/  ULDC UR10, c[0x0][0x288] ;  /* 0x0000a200000a7ab9 */ /* 0x000fe20000000800 */
[----:B------:R-:W-:Y:S01]  /*20c0*/  IMAD.SHL.U32 R6, R103, 0x80, RZ ;  /* 0x0000008067067824 */ /* 0x000fe200078e00ff */
[C---:B------:R-:W-:Y:S01]  /*20d0*/  LOP3.LUT R8, R100.reuse, 0x6, R95, 0xf8, !PT ;  /* 0x0000000664087812 */ /* 0x040fe200078ef85f */
[----:B------:R-:W-:Y:S01]  /*20e0*/  UISETP.GT.U32.AND UP0, UPT, UR41, 0x6, UPT ;  /* 0x000000062900788c */ /* 0x000fe2000bf04070 */
[----:B------:R-:W-:Y:S01]  /*20f0*/  ISETP.GE.AND P0, PT, R100, UR10, PT ;  /* 0x0000000a64007c0c */ /* 0x000fe2000bf06270 */
[----:B------:R-:W-:Y:S01]  /*2100*/  ULDC.64 UR6, c[0x0][0x5d0] ;  /* 0x0001740000067ab9 */ /* 0x000fe20000000a00 */
[----:B------:R-:W-:Y:S01]  /*2110*/  ULDC UR11, c[0x0][0x284] ;  /* 0x0000a100000b7ab9 */ /* 0x000fe20000000800 */
[----:B------:R-:W-:Y:S01]  /*2120*/  @UP1 UIMAD.WIDE.U32 UR4, UR41, 0x24924925, URZ ;  /* 0x24924925290418a5 */ /* 0x000fe2000f8e003f */
[----:B------:R-:W-:Y:S01]  /*2130*/  SHF.R.S32.HI R9, RZ, 0x1f, R8 ;  /* 0x0000001fff097819 */ /* 0x000fe20000011408 */
[----:B0-----:R-:W-:Y:S01]  /*2140*/  IMAD R0, R11, UR6, RZ ;  /* 0x000000060b007c24 */ /* 0x001fe2000f8e02ff */
[----:B------:R-:W-:Y:S01]  /*2150*/  UISETP.LT.U32.AND UP0, UPT, UR43, 0x7, UP0 ;  /* 0x000000072b00788c */ /* 0x000fe20008701070 */
[----:B------:R-:W-:Y:S01]  /*2160*/  ISETP.GE.OR P0, PT, R6, UR11, P0 ;  /* 0x0000000b06007c0c */ /* 0x000fe20008706670 */
[----:B------:R-:W-:Y:S01]  /*2170*/  @UP1 UIADD3 UR4, UR41, -UR5, URZ ;  /* 0x8000000529041290 */ /* 0x000fe2000fffe03f */
[C---:B------:R-:W-:Y:S01]  /*2180*/  IMAD R3, R101.reuse, UR7, R0 ;  /* 0x0000000765037c24 */ /* 0x040fe2000f8e0200 */
[----:B------:R-:W-:Y:S01]  /*2190*/  ULDC.64 UR8, c[0x0][0x5c8] ;  /* 0x0001720000087ab9 */ /* 0x000fe20000000a00 */
[----:B------:R-:W-:Y:S01]  /*21a0*/  IMAD.WIDE.U32 R4, R101, UR6, R8 ;  /* 0x0000000665047c25 */ /* 0x000fe2000f8e0008 */
[----:B------:R-:W-:-:S02]  /*21b0*/  USEL UR6, URZ, 0x1, !UP0 ;  /* 0x000000013f067887 */ /* 0x000fc4000c000000 */
[----:B------:R-:W-:Y:S01]  /*21c0*/  @UP1 ULEA.HI UR4, UR4, UR5, URZ, 0x1f ;  /* 0x0000000504041291 */ /* 0x000fe2000f8ff83f */
[----:B------:R-:W-:Y:S01]  /*21d0*/  IMAD.WIDE R104, R103, 0x80, R88 ;  /* 0x0000008067687825 */ /* 0x000fe200078e0258 */
[----:B------:R-:W-:Y:S02]  /*21e0*/  ULOP3.LUT UR40, UR40, UR6, URZ, 0x3c, !UPT ;  /* 0x0000000628287292 */ /* 0x000fe4000f8e3c3f */
[----:B------:R-:W-:Y:S01]  /*21f0*/  @UP1 USHF.R.U32.HI UR4, URZ, 0x2, UR4 ;  /* 0x000000023f041899 */ /* 0x000fe20008011604 */
[----:B------:R-:W-:Y:S02]  /*2200*/  IMAD.IADD R5, R5, 0x1, R3 ;  /* 0x0000000105057824 */ /* 0x000fe400078e0203 */
[----:B------:R-:W-:Y:S01]  /*2210*/  IMAD R3, R105, UR8, RZ ;  /* 0x0000000869037c24 */ /* 0x000fe2000f8e02ff */
[----:B------:R-:W-:Y:S01]  /*2220*/  @UP1 ULOP3.LUT UR40, UR40, 0x1, UR4, 0x78, !UPT ;  /* 0x0000000128281892 */ /* 0x000fe2000f8e7804 */
[----:B------:R-:W-:-:S04]  /*2230*/  IMAD.WIDE.U32 R106, R104, UR8, R4 ;  /* 0x00000008686a7c25 */ /* 0x000fc8000f8e0004 */
[----:B------:R-:W-:Y:S02]  /*2240*/  IMAD R7, R104, UR9, R3 ;  /* 0x0000000968077c24 */ /* 0x000fe4000f8e0203 */
[----:B------:R-:W-:Y:S01]  /*2250*/  IMAD.MOV.U32 R0, RZ, RZ, -0x1 ;  /* 0xffffffffff007424 */ /* 0x000fe200078e00ff */
[----:B------:R-:W-:Y:S06]  /*2260*/  @P0 BRA `(.L_x_34) ;  /* 0x00000040001c0947 */ /* 0x000fec0003800000 */
[----:B-----5:R-:W-:Y:S01]  /*2270*/  FSETP.NEU.AND P0, PT, R90, RZ, PT ;  /* 0x000000ff5a00720b */ /* 0x020fe20003f0d000 */
[----:B------:R-:W-:Y:S01]  /*2280*/  IMAD.IADD R4, R94, 0x1, -R100 ;  /* 0x000000015e047824 */ /* 0x000fe200078e0a64 */
[----:B------:R-:W-:Y:S01]  /*2290*/  BSSY B0, `(.L_x_34) ;  /* 0x0000404000007945 */ /* 0x000fe20003800000 */
[----:B------:R-:W-:Y:S02]  /*22a0*/  IMAD.IADD R3, R99, 0x1, -R6 ;  /* 0x0000000163037824 */ /* 0x000fe400078e0a06 */
[----:B------:R-:W-:Y:S01]  /*22b0*/  IMAD.IADD R103, R107, 0x1, R7 ;  /* 0x000000016b677824 */ /* 0x000fe200078e0207 */
[----:B------:R-:W-:-:S04]  /*22c0*/  ISETP.GT.AND P2, PT, R4, RZ, PT ;  /* 0x000000ff0400720c */ /* 0x000fc80003f44270 */
[----:B------:R-:W-:-:S03]  /*22d0*/  ISETP.GT.AND P1, PT, R3, RZ, P2 ;  /* 0x000000ff0300720c */ /* 0x000fc60001724270 */
[----:B------:R-:W-:Y:S10]  /*22e0*/  @!P0 BRA `(.L_x_35) ;  /* 0x0000002c00288947 */ /* 0x000ff40003800000 */
[----:B------:R-:W0:Y:S01]  /*22f0*/  LDC.64 R110, c[0x0][0x5b8] ;  /* 0x00016e00ff6e7b82 */ /* 0x000e220000000a00 */
[----:B------:R-:W-:-:S07]  /*2300*/  ULDC.64 UR4, c[0x0][0x5c0] ;  /* 0x0001700000047ab9 */ /* 0x000fce0000000a00 */
[----:B------:R-:W1:Y:S08]  /*2310*/  LDC.64 R112, c[0x0][0x5b0] ;  /* 0x00016c00ff707b82 */ /* 0x000e700000000a00 */
[----:B------:R-:W2:Y:S01]  /*2320*/  LDC.64 R114, c[0x0][0x5a8] ;  /* 0x00016a00ff727b82 */ /* 0x000ea20000000a00 */
[-C--:B0-----:R-:W-:Y:S02]  /*2330*/  IMAD R6, R11, R110.reuse, RZ ;  /* 0x0000006e0b067224 */ /* 0x081fe400078e02ff */
[----:B------:R-:W-:-:S04]  /*2340*/  IMAD.WIDE.U32 R108, R101, R110, R8 ;  /* 0x0000006e656c7225 */ /* 0x000fc800078e0008 */
[----:B------:R-:W-:Y:S02]  /*2350*/  IMAD R107, R101, R111, R6 ;  /* 0x0000006f656b7224 */ /* 0x000fe400078e0206 */
[-C--:B-1----:R-:W-:Y:S02]  /*2360*/  IMAD R5, R105, R112.reuse, RZ ;  /* 0x0000007069057224 */ /* 0x082fe400078e02ff */
[----:B------:R-:W-:Y:S02]  /*2370*/  IMAD.IADD R13, R109, 0x1, R107 ;  /* 0x000000016d0d7824 */ /* 0x000fe400078e026b */
[----:B------:R-:W-:Y:S02]  /*2380*/  IMAD.MOV.U32 R12, RZ, RZ, R108 ;  /* 0x000000ffff0c7224 */ /* 0x000fe400078e006c */
[C---:B------:R-:W-:Y:S02]  /*2390*/  IMAD R111, R104.reuse, R113, R5 ;  /* 0x00000071686f7224 */ /* 0x040fe400078e0205 */
[----:B------:R-:W-:-:S04]  /*23a0*/  IMAD.WIDE.U32 R6, R104, R112, R12 ;  /* 0x0000007068067225 */ /* 0x000fc800078e000c */
[----:B------:R-:W-:Y:S01]  /*23b0*/  IMAD.IADD R5, R7, 0x1, R111 ;  /* 0x0000000107057824 */ /* 0x000fe200078e026f */
[----:B--2---:R-:W-:-:S04]  /*23c0*/  LEA R14, P0, R6, R114, 0x1 ;  /* 0x00000072060e7211 */ /* 0x004fc800078008ff */
[----:B------:R-:W-:-:S05]  /*23d0*/  LEA.HI.X R15, R6, R115, R5, 0x1, P0 ;  /* 0x00000073060f7211 */ /* 0x000fca00000f0c05 */
[----:B------:R0:W2:Y:S01]  /*23e0*/  @P1 LDG.E.LTC128B.U16 R5, desc[UR38][R14.64] ;  /* 0x000000260e051981 */ /* 0x0000a2000c1e1520 */
[----:B------:R-:W-:Y:S01]  /*23f0*/  LEA R10, P0, R106, UR4, 0x1 ;  /* 0x000000046a0a7c11 */ /* 0x000fe2000f8008ff */
[----:B------:R-:W-:Y:S01]  /*2400*/  IMAD.WIDE.U32 R6, R104, R112, R8 ;  /* 0x0000007068067225 */ /* 0x000fe200078e0008 */
[----:B------:R-:W-:Y:S03]  /*2410*/  BSSY B1, `(.L_x_36) ;  /* 0x0000012000017945 */ /* 0x000fe60003800000 */
[----:B------:R-:W-:Y:S02]  /*2420*/  IMAD.IADD R7, R111, 0x1, R7 ;  /* 0x000000016f077824 */ /* 0x000fe400078e0207 */
[----:B------:R-:W-:Y:S01]  /*2430*/  IMAD.WIDE.U32 R20, R101, R110, R6 ;  /* 0x0000006e65147225 */ /* 0x000fe200078e0006 */
[----:B0-----:R-:W-:-:S03]  /*2440*/  SHF.L.U64.HI R15, R112, 0x3, R113 ;  /* 0x00000003700f7819 */ /* 0x001fc60000010271 */
[----:B------:R-:W-:Y:S01]  /*2450*/  IMAD.IADD R7, R107, 0x1, R21 ;  /* 0x000000016b077824 */ /* 0x000fe200078e0215 */
[----:B------:R-:W-:Y:S01]  /*2460*/  LEA R6, P4, R20, R114, 0x1 ;  /* 0x0000007214067211 */ /* 0x000fe200078808ff */
[----:B------:R-:W-:-:S03]  /*2470*/  IMAD.SHL.U32 R14, R112, 0x8, RZ ;  /* 0x00000008700e7824 */ /* 0x000fc600078e00ff */
[----:B------:R-:W-:Y:S01]  /*2480*/  LEA.HI.X R7, R20, R115, R7, 0x1, P4 ;  /* 0x0000007314077211 */ /* 0x000fe200020f0c07 */
[----:B--2---:R-:W-:-:S04]  /*2490*/  IMAD.U32 R11, R5, 0x10000, RZ ;  /* 0x00010000050b7824 */ /* 0x004fc800078e00ff */
[----:B------:R-:W-:-:S04]  /*24a0*/  FMUL R11, R11, R90 ;  /* 0x0000005a0b0b7220 */ /* 0x000fc80000400000 */
[----:B------:R-:W-:Y:S01]  /*24b0*/  FFMA R24, R24, R23, R11 ;  /* 0x0000001718187223 */ /* 0x000fe2000000000b */
[----:B------:R-:W-:Y:S02]  /*24c0*/  LEA.HI.X R11, R106, UR5, R103, 0x1, P0 ;  /* 0x000000056a0b7c11 */ /* 0x000fe400080f0c67 */
[----:B------:R-:W-:Y:S02]  /*24d0*/  ISETP.GT.AND P0, PT, R4, 0x1, PT ;  /* 0x000000010400780c */ /* 0x000fe40003f04270 */
[----:B------:R-:W-:Y:S02]  /*24e0*/  F2FP.BF16.F32.PACK_AB R24, RZ, R24 ;  /* 0x00000018ff18723e */ /* 0x000fe400000010ff */
[----:B------:R-:W-:-:S03]  /*24f0*/  ISETP.GT.AND P3, PT, R3, RZ, P0 ;  /* 0x000000ff0300720c */ /* 0x000fc60000764270 */
[----:B------:R0:W-:Y:S10]  /*2500*/  @P1 STG.E.U16 desc[UR38][R10.64], R24 ;  /* 0x000000180a001986 */ /* 0x0001f4000c101526 */
[----:B------:R-:W-:Y:S05]  /*2510*/  @!P3 BRA `(.L_x_37) ;  /* 0x000000000004b947 */ /* 0x000fea0003800000 */
[----:B------:R1:W5:Y:S02]  /*2520*/  LDG.E.LTC128B.U16 R5, desc[UR38][R6.64+0x2] ;  /* 0x0000022606057981 */ /* 0x000364000c1e1520 */
.L_x_37:
[----:B------:R-:W-:Y:S05]  /*2530*/  BSYNC B1 ;  /* 0x0000000000017941 */ /* 0x000fea0003800000 */
.L_x_36:
[----:B-----5:R-:W-:Y:S01]  /*2540*/  IMAD.U32 R103, R5, 0x10000, RZ ;  /* 0x0001000005677824 */ /* 0x020fe200078e00ff */
[----:B------:R-:W-:Y:S01]  /*2550*/  ISETP.GT.AND P2, PT, R3, 0x8, P2 ;  /* 0x000000080300780c */ /* 0x000fe20001744270 */
[----:B------:R-:W-:Y:S01]  /*2560*/  IMAD.WIDE.U32 R20, R104, R112, R14 ;  /* 0x0000007068147225 */ /* 0x000fe200078e000e */
[----:B0-----:R-:W-:-:S03]  /*2570*/  PRMT R24, R5, 0x7610, R24 ;  /* 0x0000761005187816 */ /* 0x001fc60000000018 */
[----:B------:R-:W-:Y:S01]  /*2580*/  FMUL R12, R103, R90 ;  /* 0x0000005a670c7220 */ /* 0x000fe20000400000 */
[----:B------:R-:W-:Y:S01]  /*2590*/  IMAD.IADD R111, R111, 0x1, R21 ;  /* 0x000000016f6f7824 */ /* 0x000fe200078e0215 */
[----:B------:R-:W-:Y:S02]  /*25a0*/  IADD3 R108, P1, R108, R20, RZ ;  /* 0x000000146c6c7210 */ /* 0x000fe40007f3e0ff */
[----:B------:R-:W-:-:S03]  /*25b0*/  FFMA R12, R25, R23, R12 ;  /* 0x00000017190c7223 */ /* 0x000fc6000000000c */
[----:B------:R-:W-:Y:S02]  /*25c0*/  IMAD.X R13, R111, 0x1, R13, P1 ;  /* 0x000000016f0d7824 */ /* 0x000fe400008e060d */
[----:B------:R-:W-:Y:S02]  /*25d0*/  F2FP.BF16.F32.PACK_AB R12, RZ, R12 ;  /* 0x0000000cff0c723e */ /* 0x000fe400000010ff */
[----:B------:R-:W-:Y:S02]  /*25e0*/  LEA R14, P1, R108, R114, 0x1 ;  /* 0x000000726c0e7211 */ /* 0x000fe400078208ff */
[----:B------:R-:W-:Y:S02]  /*25f0*/  PRMT R21, R12, 0x7610, R21 ;  /* 0x000076100c157816 */ /* 0x000fe40000000015 */
[----:B------:R-:W-:-:S03]  /*2600*/  LEA.HI.X R15, R108, R115, R13, 0x1, P1 ;  /* 0x000000736c0f7211 */ /* 0x000fc600008f0c0d */
[----:B------:R0:W-:Y:S04]  /*2610*/  @P3 STG.E.U16 desc[UR38][R10.64+0x2], R21 ;  /* 0x000002150a003986 */ /* 0x0001e8000c101526 */
[----:B------:R-:W2:Y:S01]  /*2620*/  @P2 LDG.E.LTC128B.U16 R24, desc[UR38][R14.64] ;  /* 0x000000260e182981 */ /* 0x000ea2000c1e1520 */
[----:B------:R-:W-:Y:S01]  /*2630*/  IADD3 R20, P1, R8, R20, RZ ;  /* 0x0000001408147210 */ /* 0x000fe20007f3e0ff */
[----:B------:R-:W-:Y:S01]  /*2640*/  BSSY B1, `(.L_x_38) ;  /* 0x0000011000017945 */ /* 0x000fe20003800000 */
[----:B------:R-:W-:Y:S02]  /*2650*/  SHF.L.U64.HI R13, R91, 0x1, R92 ;  /* 0x000000015b0d7819 */ /* 0x000fe4000001025c */
[----:B------:R-:W-:Y:S01]  /*2660*/  ISETP.GT.AND P0, PT, R3, 0x8, P0 ;  /* 0x000000080300780c */ /* 0x000fe20000704270 */
[----:B0-----:R-:W-:Y:S01]  /*2670*/  IMAD.X R21, R9, 0x1, R111, P1 ;  /* 0x0000000109157824 */ /* 0x001fe200008e066f */
[----:B------:R-:W-:Y:S01]  /*2680*/  LEA R12, P1, R91, R10, 0x1 ;  /* 0x0000000a5b0c7211 */ /* 0x000fe200078208ff */
[----:B------:R-:W-:-:S04]  /*2690*/  IMAD.WIDE.U32 R20, R101, R110, R20 ;  /* 0x0000006e65147225 */ /* 0x000fc800078e0014 */
[----:B------:R-:W-:Y:S01]  /*26a0*/  IMAD.X R13, R13, 0x1, R11, P1 ;  /* 0x000000010d0d7824 */ /* 0x000fe200008e060b */
[----:B------:R-:W-:Y:S01]  /*26b0*/  LEA R8, P3, R20, R114, 0x1 ;  /* 0x0000007214087211 */ /* 0x000fe200078608ff */
[----:B------:R-:W-:-:S05]  /*26c0*/  IMAD.IADD R9, R107, 0x1, R21 ;  /* 0x000000016b097824 */ /* 0x000fca00078e0215 */
[----:B------:R-:W-:Y:S01]  /*26d0*/  LEA.HI.X R9, R20, R115, R9, 0x1, P3 ;  /* 0x0000007314097211 */ /* 0x000fe200018f0c09 */
[----:B--2---:R-:W-:-:S04]  /*26e0*/  IMAD.U32 R5, R24, 0x10000, RZ ;  /* 0x0001000018057824 */ /* 0x004fc800078e00ff */
[----:B------:R-:W-:-:S04]  /*26f0*/  FMUL R5, R5, R90 ;  /* 0x0000005a05057220 */ /* 0x000fc80000400000 */
[----:B------:R-:W-:-:S05]  /*2700*/  FFMA R5, R26, R23, R5 ;  /* 0x000000171a057223 */ /* 0x000fca0000000005 */
[----:B------:R-:W-:-:S05]  /*2710*/  F2FP.BF16.F32.PACK_AB R5, RZ, R5 ;  /* 0x00000005ff05723e */ /* 0x000fca00000010ff */
[----:B------:R0:W-:Y:S01]  /*2720*/  @P2 STG.E.U16 desc[UR38][R12.64], R5 ;  /* 0x000000050c002986 */ /* 0x0001e2000c101526 */
[----:B------:R-:W-:Y:S05]  /*2730*/  @!P0 BRA `(.L_x_39) ;  /* 0x0000000000048947 */ /* 0x000fea0003800000 */
[----:B------:R2:W5:Y:S02]  /*2740*/  LDG.E.LTC128B.U16 R24, desc[UR38][R8.64+0x2] ;  /* 0x0000022608187981 */ /* 0x000564000c1e1520 */
.L_x_39:
[----:B------:R-:W-:Y:S05]  /*2750*/  BSYNC B1 ;  /* 0x0000000000017941 */ /* 0x000fea0003800000 */
.L_x_38:
[----:B0----5:R-:W-:Y:S01]  /*2760*/  IMAD.U32 R5, R24, 0x10000, RZ ;  /* 0x0001000018057824 */ /* 0x021fe200078e00ff */
[----:B------:R-:W-:Y:S01]  /*2770*/  ISETP.GT.AND P1, PT, R4, 0x8, PT ;  /* 0x000000080400780c */ /* 0x000fe20003f24270 */
[----:B------:R-:W-:Y:S02]  /*2780*/  BSSY B1, `(.L_x_40) ;  /* 0x0000008000017945 */ /* 0x000fe40003800000 */
[----:B------:R-:W-:Y:S01]  /*2790*/  FMUL R14, R5, R90 ;  /* 0x0000005a050e7220 */ /* 0x000fe20000400000 */
[----:B------:R-:W-:-:S03]  /*27a0*/  ISETP.GT.AND P2, PT, R3, RZ, P1 ;  /* 0x000000ff0300720c */ /* 0x000fc60000f44270 */
[----:B------:R-:W-:-:S05]  /*27b0*/  FFMA R14, R27, R23, R14 ;  /* 0x000000171b0e7223 */ /* 0x000fca000000000e */
[----:B------:R-:W-:-:S05]  /*27c0*/  F2FP.BF16.F32.PACK_AB R14, RZ, R14 ;  /* 0x0000000eff0e723e */ /* 0x000fca00000010ff */
[----:B------:R0:W-:Y:S01]  /*27d0*/  @P0 STG.E.U16 desc[UR38][R12.64+0x2], R14 ;  /* 0x0000020e0c000986 */ /* 0x0001e2000c101526 */
[----:B------:R-:W-:Y:S05]  /*27e0*/  @!P2 BRA `(.L_x_41) ;  /* 0x000000000004a947 */ /* 0x000fea0003800000 */
[----:B------:R3:W5:Y:S02]  /*27f0*/  LDG.E.LTC128B.U16 R24, desc[UR38][R6.64+0x10] ;  /* 0x0000102606187981 */ /* 0x000764000c1e1520 */
.L_x_41:
[----:B------:R-:W-:Y:S05]  /*2800*/  BSYNC B1 ;  /* 0x0000000000017941 */ /* 0x000fea0003800000 */
.L_x_40:
[----:B-----5:R-:W-:Y:S01]  /*2810*/  IMAD.U32 R5, R24, 0x10000, RZ ;  /* 0x0001000018057824 */ /* 0x020fe200078e00ff */
        /* <DEDUP_REMOVED lines=9> */
.L_x_43:
[----:B------:R-:W-:Y:S05]  /*28b0*/  BSYNC B1 ;  /* 0x0000000000017941 */ /* 0x000fea0003800000 */
.L_x_42:
[----:B----45:R-:W-:Y:S01]  /*28c0*/  IMAD.U32 R5, R24, 0x10000, RZ ;  /* 0x0001000018057824 */ /* 0x030fe200078e00ff */
[----:B------:R-:W-:Y:S01]  /*28d0*/  ISETP.GT.AND P1, PT, R3, 0x8, P1 ;  /* 0x000000080300780c */ /* 0x000fe20000f24270 */
[----:B------:R-:W-:Y:S02]  /*28e0*/  BSSY B1, `(.L_x_44) ;  /* 0x0000007000017945 */ /* 0x000fe40003800000 */
[----:B0-----:R-:W-:-:S04]  /*28f0*/  FMUL R14, R5, R90 ;  /* 0x0000005a050e7220 */ /* 0x001fc80000400000 */
[----:B------:R-:W-:-:S05]  /*2900*/  FFMA R14, R29, R23, R14 ;  /* 0x000000171d0e7223 */ /* 0x000fca000000000e */
[----:B------:R-:W-:-:S05]  /*2910*/  F2FP.BF16.F32.PACK_AB R14, RZ, R14 ;  /* 0x0000000eff0e723e */ /* 0x000fca00000010ff */
[----:B------:R0:W-:Y:S01]  /*2920*/  @P3 STG.E.U16 desc[UR38][R10.64+0x12], R14 ;  /* 0x0000120e0a003986 */ /* 0x0001e2000c101526 */
[----:B------:R-:W-:Y:S05]  /*2930*/  @!P1 BRA `(.L_x_45) ;  /* 0x0000000000049947 */ /* 0x000fea0003800000 */
[----:B------:R4:W5:Y:S02]  /*2940*/  LDG.E.LTC128B.U16 R24, desc[UR38][R8.64+0x10] ;  /* 0x0000102608187981 */ /* 0x000964000c1e1520 */
.L_x_45:
[----:B------:R-:W-:Y:S05]  /*2950*/  BSYNC B1 ;  /* 0x0000000000017941 */ /* 0x000fea0003800000 */
.L_x_44:
[----:B-----5:R-:W-:Y:S01]  /*2960*/  IMAD.U32 R5, R24, 0x10000, RZ ;  /* 0x0001000018057824 */ /* 0x020fe200078e00ff */
[----:B------:R-:W-:Y:S01]  /*2970*/  ISETP.GT.AND P0, PT, R3, 0x8, P0 ;  /* 0x000000080300780c */ /* 0x000fe20000704270 */
[----:B------:R-:W-:Y:S02]  /*2980*/  BSSY B1, `(.L_x_46) ;  /* 0x0000007000017945 */ /* 0x000fe40003800000 */
[----:B------:R-:W-:-:S04]  /*2990*/  FMUL R5, R5, R90 ;  /* 0x0000005a05057220 */ /* 0x000fc80000400000 */
[----:B------:R-:W-:-:S05]  /*29a0*/  FFMA R5, R30, R23, R5 ;  /* 0x000000171e057223 */ /* 0x000fca0000000005 */
[----:B------:R-:W-:-:S05]  /*29b0*/  F2FP.BF16.F32.PACK_AB R5, RZ, R5 ;  /* 0x00000005ff05723e */ /* 0x000fca00000010ff */
[----:B------:R0:W-:Y:S01]  /*29c0*/  @P1 STG.E.U16 desc[UR38][R12.64+0x10], R5 ;  /* 0x000010050c001986 */ /* 0x0001e2000c101526 */
[----:B------:R-:W-:Y:S05]  /*29d0*/  @!P0 BRA `(.L_x_47) ;  /* 0x0000000000048947 */ /* 0x000fea0003800000 */
[----:B------:R0:W5:Y:S02]  /*29e0*/  LDG.E.LTC128B.U16 R24, desc[UR38][R8.64+0x12] ;  /* 0x0000122608187981 */ /* 0x000164000c1e1520 */
.L_x_47:
[----:B------:R-:W-:Y:S05]  /*29f0*/  BSYNC B1 ;  /* 0x0000000000017941 */ /* 0x000fea0003800000 */
.L_x_46:
        /* <DEDUP_REMOVED lines=10> */
.L_x_49:
[----:B------:R-:W-:Y:S05]  /*2aa0*/  BSYNC B1 ;  /* 0x0000000000017941 */ /* 0x000fea0003800000 */
.L_x_48:
        /* <DEDUP_REMOVED lines=10> */
.L_x_51:
[----:B------:R-:W-:Y:S05]  /*2b50*/  BSYNC B1 ;  /* 0x0000000000017941 */ /* 0x000fea0003800000 */
.L_x_50:
[----:B0----5:R-:W-:Y:S01]  /*2b60*/  IMAD.U32 R5, R24, 0x10000, RZ ;  /* 0x0001000018057824 */ /* 0x021fe200078e00ff */
        /* <DEDUP_REMOVED lines=8> */
.L_x_53:
[----:B------:R-:W-:Y:S05]  /*2bf0*/  BSYNC B1 ;  /* 0x0000000000017941 */ /* 0x000fea0003800000 */
.L_x_52:
        /* <DEDUP_REMOVED lines=9> */
.L_x_55:
[----:B------:R-:W-:Y:S05]  /*2c90*/  BSYNC B1 ;  /* 0x0000000000017941 */ /* 0x000fea0003800000 */
.L_x_54:
        /* <DEDUP_REMOVED lines=10> */
.L_x_57:
[----:B------:R-:W-:Y:S05]  /*2d40*/  BSYNC B1 ;  /* 0x0000000000017941 */ /* 0x000fea0003800000 */
.L_x_56:
        /* <DEDUP_REMOVED lines=10> */
.L_x_59:
[----:B------:R-:W-:Y:S05]  /*2df0*/  BSYNC B1 ;  /* 0x0000000000017941 */ /* 0x000fea0003800000 */
.L_x_58:
        /* <DEDUP_REMOVED lines=9> */
.L_x_61:
[----:B------:R-:W-:Y:S05]  /*2e90*/  BSYNC B1 ;  /* 0x0000000000017941 */ /* 0x000fea0003800000 */
.L_x_60:
        /* <DEDUP_REMOVED lines=9> */
.L_x_63:
[----:B------:R-:W-:Y:S05]  /*2f30*/  BSYNC B1 ;  /* 0x0000000000017941 */ /* 0x000fea0003800000 */
.L_x_62:
        /* <DEDUP_REMOVED lines=10> */
.L_x_65:
[----:B------:R-:W-:Y:S05]  /*2fe0*/  BSYNC B1 ;  /* 0x0000000000017941 */ /* 0x000fea0003800000 */
.L_x_64:
        /* <DEDUP_REMOVED lines=10> */
.L_x_67:
[----:B------:R-:W-:Y:S05]  /*3090*/  BSYNC B1 ;  /* 0x0000000000017941 */ /* 0x000fea0003800000 */
.L_x_66:
        /* <DEDUP_REMOVED lines=9> */
.L_x_69:
[----:B------:R-:W-:Y:S05]  /*3130*/  BSYNC B1 ;  /* 0x0000000000017941 */ /* 0x000fea0003800000 */
.L_x_68:
        /* <DEDUP_REMOVED lines=9> */
.L_x_71:
[----:B------:R-:W-:Y:S05]  /*31d0*/  BSYNC B1 ;  /* 0x0000000000017941 */ /* 0x000fea0003800000 */
.L_x_70:
        /* <DEDUP_REMOVED lines=10> */
.L_x_73:
[----:B------:R-:W-:Y:S05]  /*3280*/  BSYNC B1 ;  /* 0x0000000000017941 */ /* 0x000fea0003800000 */
.L_x_72:
        /* <DEDUP_REMOVED lines=10> */
.L_x_75:
[----:B------:R-:W-:Y:S05]  /*3330*/  BSYNC B1 ;  /* 0x0000000000017941 */ /* 0x000fea0003800000 */
.L_x_74:
        /* <DEDUP_REMOVED lines=9> */
.L_x_77:
[----:B------:R-:W-:Y:S05]  /*33d0*/  BSYNC B1 ;  /* 0x0000000000017941 */ /* 0x000fea0003800000 */
.L_x_76:
        /* <DEDUP_REMOVED lines=9> */
.L_x_79:
[----:B------:R-:W-:Y:S05]  /*3470*/  BSYNC B1 ;  /* 0x0000000000017941 */ /* 0x000fea0003800000 */
.L_x_78:
        /* <DEDUP_REMOVED lines=10> */
.L_x_81:
[----:B------:R-:W-:Y:S05]  /*3520*/  BSYNC B1 ;  /* 0x0000000000017941 */ /* 0x000fea0003800000 */
.L_x_80:
        /* <DEDUP_REMOVED lines=10> */
.L_x_83:
[----:B------:R-:W-:Y:S05]  /*35d0*/  BSYNC B1 ;  /* 0x0000000000017941 */ /* 0x000fea0003800000 */
.L_x_82:
        /* <DEDUP_REMOVED lines=9> */
.L_x_85:
[----:B------:R-:W-:Y:S05]  /*3670*/  BSYNC B1 ;  /* 0x0000000000017941 */ /* 0x000fea0003800000 */
.L_x_84:
        /* <DEDUP_REMOVED lines=9> */
.L_x_87:
[----:B------:R-:W-:Y:S05]  /*3710*/  BSYNC B1 ;  /* 0x0000000000017941 */ /* 0x000fea0003800000 */
.L_x_86:
        /* <DEDUP_REMOVED lines=10> */
.L_x_89:
[----:B------:R-:W-:Y:S05]  /*37c0*/  BSYNC B1 ;  /* 0x0000000000017941 */ /* 0x000fea0003800000 */
.L_x_88:
        /* <DEDUP_REMOVED lines=10> */
.L_x_91:
[----:B------:R-:W-:Y:S05]  /*3870*/  BSYNC B1 ;  /* 0x0000000000017941 */ /* 0x000fea0003800000 */
.L_x_90:
        /* <DEDUP_REMOVED lines=9> */
.L_x_93:
[----:B------:R-:W-:Y:S05]  /*3910*/  BSYNC B1 ;  /* 0x0000000000017941 */ /* 0x000fea0003800000 */
.L_x_92:
        /* <DEDUP_REMOVED lines=9> */
.L_x_95:
[----:B------:R-:W-:Y:S05]  /*39b0*/  BSYNC B1 ;  /* 0x0000000000017941 */ /* 0x000fea0003800000 */
.L_x_94:
        /* <DEDUP_REMOVED lines=10> */
.L_x_97:
[----:B------:R-:W-:Y:S05]  /*3a60*/  BSYNC B1 ;  /* 0x0000000000017941 */ /* 0x000fea0003800000 */
.L_x_96:
        /* <DEDUP_REMOVED lines=10> */
.L_x_99:
[----:B------:R-:W-:Y:S05]  /*3b10*/  BSYNC B1 ;  /* 0x0000000000017941 */ /* 0x000fea0003800000 */
.L_x_98:
        /* <DEDUP_REMOVED lines=9> */
.L_x_101:
[----:B------:R-:W-:Y:S05]  /*3bb0*/  BSYNC B1 ;  /* 0x0000000000017941 */ /* 0x000fea0003800000 */
.L_x_100:
        /* <DEDUP_REMOVED lines=9> */
.L_x_103:
[----:B------:R-:W-:Y:S05]  /*3c50*/  BSYNC B1 ;  /* 0x0000000000017941 */ /* 0x000fea0003800000 */
.L_x_102:
        /* <DEDUP_REMOVED lines=10> */
.L_x_105:
[----:B------:R-:W-:Y:S05]  /*3d00*/  BSYNC B1 ;  /* 0x0000000000017941 */ /* 0x000fea0003800000 */
.L_x_104:
        /* <DEDUP_REMOVED lines=10> */
.L_x_107:
[----:B------:R-:W-:Y:S05]  /*3db0*/  BSYNC B1 ;  /* 0x0000000000017941 */ /* 0x000fea0003800000 */
.L_x_106:
        /* <DEDUP_REMOVED lines=9> */
.L_x_109:
[----:B------:R-:W-:Y:S05]  /*3e50*/  BSYNC B1 ;  /* 0x0000000000017941 */ /* 0x000fea0003800000 */
.L_x_108:
        /* <DEDUP_REMOVED lines=9> */
.L_x_111:
[----:B------:R-:W-:Y:S05]  /*3ef0*/  BSYNC B1 ;  /* 0x0000000000017941 */ /* 0x000fea0003800000 */
.L_x_110:
        /* <DEDUP_REMOVED lines=10> */
.L_x_113:
[----:B------:R-:W-:Y:S05]  /*3fa0*/  BSYNC B1 ;  /* 0x0000000000017941 */ /* 0x000fea0003800000 */
.L_x_112:
        /* <DEDUP_REMOVED lines=10> */
.L_x_115:
[----:B------:R-:W-:Y:S05]  /*4050*/  BSYNC B1 ;  /* 0x0000000000017941 */ /* 0x000fea0003800000 */
.L_x_114:
        /* <DEDUP_REMOVED lines=9> */
.L_x_117:
[----:B------:R-:W-:Y:S05]  /*40f0*/  BSYNC B1 ;  /* 0x0000000000017941 */ /* 0x000fea0003800000 */
.L_x_116:
        /* <DEDUP_REMOVED lines=9> */
.L_x_119:
[----:B------:R-:W-:Y:S05]  /*4190*/  BSYNC B1 ;  /* 0x0000000000017941 */ /* 0x000fea0003800000 */
.L_x_118:
        /* <DEDUP_REMOVED lines=10> */
.L_x_121:
[----:B------:R-:W-:Y:S05]  /*4240*/  BSYNC B1 ;  /* 0x0000000000017941 */ /* 0x000fea0003800000 */
.L_x_120:
        /* <DEDUP_REMOVED lines=10> */
.L_x_123:
[----:B------:R-:W-:Y:S05]  /*42f0*/  BSYNC B1 ;  /* 0x0000000000017941 */ /* 0x000fea0003800000 */
.L_x_122:
        /* <DEDUP_REMOVED lines=9> */
.L_x_125:
[----:B------:R-:W-:Y:S05]  /*4390*/  BSYNC B1 ;  /* 0x0000000000017941 */ /* 0x000fea0003800000 */
.L_x_124:
        /* <DEDUP_REMOVED lines=9> */
.L_x_127:
[----:B------:R-:W-:Y:S05]  /*4430*/  BSYNC B1 ;  /* 0x0000000000017941 */ /* 0x000fea0003800000 */
.L_x_126:
        /* <DEDUP_REMOVED lines=10> */
.L_x_129:
[----:B------:R-:W-:Y:S05]  /*44e0*/  BSYNC B1 ;  /* 0x0000000000017941 */ /* 0x000fea0003800000 */
.L_x_128:
        /* <DEDUP_REMOVED lines=10> */
.L_x_131:
[----:B------:R-:W-:Y:S05]  /*4590*/  BSYNC B1 ;  /* 0x0000000000017941 */ /* 0x000fea0003800000 */
.L_x_130:
        /* <DEDUP_REMOVED lines=9> */
.L_x_133:
[----:B------:R-:W-:Y:S05]  /*4630*/  BSYNC B1 ;  /* 0x0000000000017941 */ /* 0x000fea0003800000 */
.L_x_132:
        /* <DEDUP_REMOVED lines=9> */
.L_x_135:
[----:B------:R-:W-:Y:S05]  /*46d0*/  BSYNC B1 ;  /* 0x0000000000017941 */ /* 0x000fea0003800000 */
.L_x_134:
        /* <DEDUP_REMOVED lines=10> */
.L_x_137:
[----:B------:R-:W-:Y:S05]  /*4780*/  BSYNC B1 ;  /* 0x0000000000017941 */ /* 0x000fea0003800000 */
.L_x_136:
        /* <DEDUP_REMOVED lines=10> */
.L_x_139:
[----:B------:R-:W-:Y:S05]  /*4830*/  BSYNC B1 ;  /* 0x0000000000017941 */ /* 0x000fea0003800000 */
.L_x_138:
        /* <DEDUP_REMOVED lines=9> */
.L_x_141:
[----:B------:R-:W-:Y:S05]  /*48d0*/  BSYNC B1 ;  /* 0x0000000000017941 */ /* 0x000fea0003800000 */
.L_x_140:
        /* <DEDUP_REMOVED lines=9> */
.L_x_143:
[----:B------:R-:W-:Y:S05]  /*4970*/  BSYNC B1 ;  /* 0x0000000000017941 */ /* 0x000fea0003800000 */
.L_x_142:
        /* <DEDUP_REMOVED lines=10> */
.L_x_145:
[----:B------:R-:W-:Y:S05]  /*4a20*/  BSYNC B1 ;  /* 0x0000000000017941 */ /* 0x000fea0003800000 */
.L_x_144:
        /* <DEDUP_REMOVED lines=10> */
.L_x_147:
[----:B------:R-:W-:Y:S05]  /*4ad0*/  BSYNC B1 ;  /* 0x0000000000017941 */ /* 0x000fea0003800000 */
.L_x_146:
        /* <DEDUP_REMOVED lines=9> */
.L_x_149:
[----:B------:R-:W-:Y:S05]  /*4b70*/  BSYNC B1 ;  /* 0x0000000000017941 */ /* 0x000fea0003800000 */
.L_x_148:
        /* <DEDUP_REMOVED lines=9> */
.L_x_151:
[----:B------:R-:W-:Y:S05]  /*4c10*/  BSYNC B1 ;  /* 0x0000000000017941 */ /* 0x000fea0003800000 */
.L_x_150:
        /* <DEDUP_REMOVED lines=10> */
.L_x_153:
[----:B------:R-:W-:Y:S05]  /*4cc0*/  BSYNC B1 ;  /* 0x0000000000017941 */ /* 0x000fea0003800000 */
.L_x_152:
[----:B-----5:R-:W-:Y:S01]  /*4cd0*/  IMAD.U32 R5, R24, 0x10000, RZ ;  /* 0x0001000018057824 */ /* 0x020fe200078e00ff */
[----:B------:R-:W-:Y:S01]  /*4ce0*/  ISETP.GT.AND P0, PT, R4, 0x79, PT ;  /* 0x000000790400780c */ /* 0x000fe20003f04270 */
[----:B------:R-:W-:Y:S01]  /*4cf0*/  @P2 IMAD.MOV.U32 R4, RZ, RZ, R10 ;  /* 0x000000ffff042224 */ /* 0x000fe200078e000a */
[----:B------:R-:W-:Y:S01]  /*4d00*/  BSSY B1, `(.L_x_154) ;  /* 0x000000a000017945 */ /* 0x000fe20003800000 */
[----:B------:R-:W-:Y:S01]  /*4d10*/  FMUL R5, R5, R90 ;  /* 0x0000005a05057220 */ /* 0x000fe20000400000 */
[----:B------:R-:W-:-:S03]  /*4d20*/  ISETP.GT.AND P3, PT, R3, RZ, P0 ;  /* 0x000000ff0300720c */ /* 0x000fc60000764270 */
[----:B------:R-:W-:-:S05]  /*4d30*/  FFMA R5, R84, R23, R5 ;  /* 0x0000001754057223 */ /* 0x000fca0000000005 */
[----:B------:R-:W-:-:S04]  /*4d40*/  F2FP.BF16.F32.PACK_AB R5, RZ, R5 ;  /* 0x00000005ff05723e */ /* 0x000fc800000010ff */
[----:B0-----:R-:W-:Y:S01]  /*4d50*/  PRMT R14, R5, 0x7610, R14 ;  /* 0x00007610050e7816 */ /* 0x001fe2000000000e */
[----:B------:R-:W-:-:S05]  /*4d60*/  @P2 IMAD.MOV.U32 R5, RZ, RZ, R11 ;  /* 0x000000ffff052224 */ /* 0x000fca00078e000b */
[----:B------:R0:W-:Y:S01]  /*4d70*/  @P2 STG.E.U16 desc[UR38][R4.64+0xf0], R14 ;  /* 0x0000f00e04002986 */ /* 0x0001e2000c101526 */
[----:B------:R-:W-:Y:S05]  /*4d80*/  @!P3 BRA `(.L_x_155) ;  /* 0x000000000004b947 */ /* 0x000fea0003800000 */
[----:B------:R0:W5:Y:S02]  /*4d90*/  LDG.E.LTC128B.U16 R24, desc[UR38][R6.64+0xf2] ;  /* 0x0000f22606187981 */ /* 0x000164000c1e1520 */
.L_x_155:
[----:B------:R-:W-:Y:S05]  /*4da0*/  BSYNC B1 ;  /* 0x0000000000017941 */ /* 0x000fea0003800000 */
.L_x_154:
        /* <DEDUP_REMOVED lines=9> */
.L_x_157:
[----:B------:R-:W-:Y:S05]  /*4e40*/  BSYNC B1 ;  /* 0x0000000000017941 */ /* 0x000fea0003800000 */
.L_x_156:
[----:B-----5:R-:W-:Y:S01]  /*4e50*/  IMAD.U32 R5, R24, 0x10000, RZ ;  /* 0x0001000018057824 */ /* 0x020fe200078e00ff */
[----:B------:R-:W-:Y:S01]  /*4e60*/  ISETP.GT.AND P0, PT, R3, 0x8, P0 ;  /* 0x000000080300780c */ /* 0x000fe20000704270 */
[----:B0-----:R-:W-:Y:S01]  /*4e70*/  @P1 IMAD.MOV.U32 R4, RZ, RZ, R12 ;  /* 0x000000ffff041224 */ /* 0x001fe200078e000c */
[----:B------:R-:W-:Y:S01]  /*4e80*/  BSSY B1, `(.L_x_158) ;  /* 0x0000009000017945 */ /* 0x000fe20003800000 */
[----:B------:R-:W-:-:S04]  /*4e90*/  FMUL R5, R5, R90 ;  /* 0x0000005a05057220 */ /* 0x000fc80000400000 */
[----:B------:R-:W-:-:S05]  /*4ea0*/  FFMA R5, R86, R23, R5 ;  /* 0x0000001756057223 */ /* 0x000fca0000000005 */
[----:B------:R-:W-:-:S04]  /*4eb0*/  F2FP.BF16.F32.PACK_AB R5, RZ, R5 ;  /* 0x00000005ff05723e */ /* 0x000fc800000010ff */
[----:B-1-3--:R-:W-:Y:S01]  /*4ec0*/  PRMT R6, R5, 0x7610, R6 ;  /* 0x0000761005067816 */ /* 0x00afe20000000006 */
[----:B------:R-:W-:-:S05]  /*4ed0*/  @P1 IMAD.MOV.U32 R5, RZ, RZ, R13 ;  /* 0x000000ffff051224 */ /* 0x000fca00078e000d */
[----:B------:R0:W-:Y:S01]  /*4ee0*/  @P1 STG.E.U16 desc[UR38][R4.64+0xf0], R6 ;  /* 0x0000f00604001986 */ /* 0x0001e2000c101526 */
[----:B------:R-:W-:Y:S05]  /*4ef0*/  @!P0 BRA `(.L_x_159) ;  /* 0x0000000000048947 */ /* 0x000fea0003800000 */
[----:B------:R1:W5:Y:S02]  /*4f00*/  LDG.E.LTC128B.U16 R24, desc[UR38][R8.64+0xf2] ;  /* 0x0000f22608187981 */ /* 0x000364000c1e1520 */
.L_x_159:
[----:B------:R-:W-:Y:S05]  /*4f10*/  BSYNC B1 ;  /* 0x0000000000017941 */ /* 0x000fea0003800000 */
.L_x_158:
[----:B------:R-:W-:Y:S05]  /*4f20*/  @!P0 BRA `(.L_x_160) ;  /* 0x0000001000e88947 */ /* 0x000fea0003800000 */
[----:B-----5:R-:W-:-:S04]  /*4f30*/  IMAD.U32 R3, R24, 0x10000, RZ ;  /* 0x0001000018037824 */ /* 0x020fc800078e00ff */
[----:B0-----:R-:W-:-:S04]  /*4f40*/  FMUL R4, R3, R90 ;  /* 0x0000005a03047220 */ /* 0x001fc80000400000 */
[----:B------:R-:W-:-:S05]  /*4f50*/  FFMA R4, R87, R23, R4 ;  /* 0x0000001757047223 */ /* 0x000fca0000000004 */
[----:B------:R-:W-:-:S05]  /*4f60*/  F2FP.BF16.F32.PACK_AB R4, RZ, R4 ;  /* 0x00000004ff04723e */ /* 0x000fca00000010ff */
[----:B------:R3:W-:Y:S01]  /*4f70*/  STG.E.U16 desc[UR38][R12.64+0xf2], R4 ;  /* 0x0000f2040c007986 */ /* 0x0007e2000c101526 */
[----:B------:R-:W-:Y:S05]  /*4f80*/  BRA `(.L_x_160) ;  /* 0x0000001000d07947 */ /* 0x000fea0003800000 */
.L_x_35:
[----:B------:R-:W-:Y:S01]  /*4f90*/  ISETP.GT.AND P3, PT, R4, 0x1, PT ;  /* 0x000000010400780c */ /* 0x000fe20003f64270 */
[----:B------:R-:W-:Y:S01]  /*4fa0*/  ULDC.64 UR4, c[0x0][0x5c0] ;  /* 0x0001700000047ab9 */ /* 0x000fe20000000a00 */
[-C--:B------:R-:W-:Y:S01]  /*4fb0*/  FMUL R24, R24, R23.reuse ;  /* 0x0000001718187220 */ /* 0x080fe20000400000 */
[----:B------:R-:W-:Y:S01]  /*4fc0*/  LEA R6, P4, R106, UR4, 0x1 ;  /* 0x000000046a067c11 */ /* 0x000fe2000f8808ff */
[-C--:B------:R-:W-:Y:S01]  /*4fd0*/  FMUL R25, R25, R23.reuse ;  /* 0x0000001719197220 */ /* 0x080fe20000400000 */
[----:B------:R-:W-:Y:S01]  /*4fe0*/  ISETP.GT.AND P0, PT, R3, RZ, P3 ;  /* 0x000000ff0300720c */ /* 0x000fe20001f04270 */
[-C--:B------:R-:W-:Y:S01]  /*4ff0*/  FMUL R26, R26, R23.reuse ;  /* 0x000000171a1a7220 */ /* 0x080fe20000400000 */
[----:B------:R-:W-:Y:S01]  /*5000*/  F2FP.BF16.F32.PACK_AB R24, RZ, R24 ;  /* 0x00000018ff18723e */ /* 0x000fe200000010ff */
[-C--:B------:R-:W-:Y:S01]  /*5010*/  FMUL R27, R27, R23.reuse ;  /* 0x000000171b1b7220 */ /* 0x080fe20000400000 */
[----:B------:R-:W-:Y:S01]  /*5020*/  LEA.HI.X R7, R106, UR5, R103, 0x1, P4 ;  /* 0x000000056a077c11 */ /* 0x000fe2000a0f0c67 */
[----:B------:R-:W-:Y:S01]  /*5030*/  FMUL R28, R28, R23 ;  /* 0x000000171c1c7220 */ /* 0x000fe20000400000 */
[----:B------:R-:W-:Y:S01]  /*5040*/  F2FP.BF16.F32.PACK_AB R25, RZ, R25 ;  /* 0x00000019ff19723e */ /* 0x000fe200000010ff */
[-C--:B------:R-:W-:Y:S01]  /*5050*/  FMUL R29, R29, R23.reuse ;  /* 0x000000171d1d7220 */ /* 0x080fe20000400000 */
[----:B------:R-:W-:Y:S01]  /*5060*/  ISETP.GT.AND P2, PT, R3, 0x8, P2 ;  /* 0x000000080300780c */ /* 0x000fe20001744270 */
[----:B------:R-:W-:Y:S01]  /*5070*/  @P1 STG.E.U16 desc[UR38][R6.64], R24 ;  /* 0x0000001806001986 */ /* 0x000fe2000c101526 */
[----:B------:R-:W-:Y:S01]  /*5080*/  ISETP.GT.AND P1, PT, R4, 0x8, PT ;  /* 0x000000080400780c */ /* 0x000fe20003f24270 */
[-C--:B------:R-:W-:Y:S01]  /*5090*/  FMUL R30, R30, R23.reuse ;  /* 0x000000171e1e7220 */ /* 0x080fe20000400000 */
[C---:B------:R-:W-:Y:S01]  /*50a0*/  SHF.L.U64.HI R5, R91.reuse, 0x1, R92 ;  /* 0x000000015b057819 */ /* 0x040fe2000001025c */
[----:B------:R-:W-:Y:S01]  /*50b0*/  @P0 STG.E.U16 desc[UR38][R6.64+0x2], R25 ;  /* 0x0000021906000986 */ /* 0x000fe2000c101526 */
[----:B------:R-:W-:Y:S01]  /*50c0*/  LEA R8, P5, R91, R6, 0x1 ;  /* 0x000000065b087211 */ /* 0x000fe200078a08ff */
[-C--:B------:R-:W-:Y:S01]  /*50d0*/  FMUL R31, R31, R23.reuse ;  /* 0x000000171f1f7220 */ /* 0x080fe20000400000 */
[----:B------:R-:W-:Y:S01]  /*50e0*/  ISETP.GT.AND P3, PT, R3, 0x8, P3 ;  /* 0x000000080300780c */ /* 0x000fe20001f64270 */
[-C--:B------:R-:W-:Y:S01]  /*50f0*/  FMUL R32, R32, R23.reuse ;  /* 0x0000001720207220 */ /* 0x080fe20000400000 */
[----:B------:R-:W-:Y:S01]  /*5100*/  ISETP.GT.AND P0, PT, R4, 0x9, PT ;  /* 0x000000090400780c */ /* 0x000fe20003f04270 */
[----:B------:R-:W-:Y:S01]  /*5110*/  IMAD.X R9, R5, 0x1, R7, P5 ;  /* 0x0000000105097824 */ /* 0x000fe200028e0607 */
[----:B------:R-:W-:Y:S01]  /*5120*/  ISETP.GT.AND P4, PT, R3, RZ, P1 ;  /* 0x000000ff0300720c */ /* 0x000fe20000f84270 */
[-C--:B------:R-:W-:Y:S01]  /*5130*/  FMUL R33, R33, R23.reuse ;  /* 0x0000001721217220 */ /* 0x080fe20000400000 */
[----:B------:R-:W-:Y:S01]  /*5140*/  F2FP.BF16.F32.PACK_AB R26, RZ, R26 ;  /* 0x0000001aff1a723e */ /* 0x000fe200000010ff */
[-C--:B------:R-:W-:Y:S01]  /*5150*/  FMUL R34, R34, R23.reuse ;  /* 0x0000001722227220 */ /* 0x080fe20000400000 */
[----:B------:R-:W-:Y:S01]  /*5160*/  ISETP.GT.AND P5, PT, R3, RZ, P0 ;  /* 0x000000ff0300720c */ /* 0x000fe200007a4270 */
[----:B------:R-:W-:Y:S01]  /*5170*/  FMUL R35, R35, R23 ;  /* 0x0000001723237220 */ /* 0x000fe20000400000 */
[----:B------:R-:W-:Y:S01]  /*5180*/  F2FP.BF16.F32.PACK_AB R27, RZ, R27 ;  /* 0x0000001bff1b723e */ /* 0x000fe200000010ff */
[----:B------:R-:W-:Y:S01]  /*5190*/  @P2 STG.E.U16 desc[UR38][R8.64], R26 ;  /* 0x0000001a08002986 */ /* 0x000fe2000c101526 */
[----:B------:R-:W-:Y:S01]  /*51a0*/  F2FP.BF16.F32.PACK_AB R28, RZ, R28 ;  /* 0x0000001cff1c723e */ /* 0x000fe200000010ff */
[-C--:B------:R-:W-:Y:S01]  /*51b0*/  FMUL R36, R36, R23.reuse ;  /* 0x0000001724247220 */ /* 0x080fe20000400000 */
[----:B------:R-:W-:Y:S01]  /*51c0*/  ISETP.GT.AND P2, PT, R3, 0x8, P1 ;  /* 0x000000080300780c */ /* 0x000fe20000f44270 */
[----:B------:R-:W-:Y:S01]  /*51d0*/  @P3 STG.E.U16 desc[UR38][R8.64+0x2], R27 ;  /* 0x0000021b08003986 */ /* 0x000fe2000c101526 */
[----:B------:R-:W-:Y:S01]  /*51e0*/  ISETP.GT.AND P1, PT, R4, 0x10, PT ;  /* 0x000000100400780c */ /* 0x000fe20003f24270 */
[----:B------:R-:W-:Y:S01]  /*51f0*/  FMUL R37, R37, R23 ;  /* 0x0000001725257220 */ /* 0x000fe20000400000 */
[----:B------:R-:W-:Y:S01]  /*5200*/  F2FP.BF16.F32.PACK_AB R29, RZ, R29 ;  /* 0x0000001dff1d723e */ /* 0x000fe200000010ff */
[----:B------:R-:W-:Y:S01]  /*5210*/  @P4 STG.E.U16 desc[UR38][R6.64+0x10], R28 ;  /* 0x0000101c06004986 */ /* 0x000fe2000c101526 */
[C---:B------:R-:W-:Y:S01]  /*5220*/  ISETP.GT.AND P3, PT, R3.reuse, 0x8, P0 ;  /* 0x000000080300780c */ /* 0x040fe20000764270 */
[-C--:B------:R-:W-:Y:S01]  /*5230*/  FMUL R38, R38, R23.reuse ;  /* 0x0000001726267220 */ /* 0x080fe20000400000 */
[----:B------:R-:W-:Y:S01]  /*5240*/  ISETP.GT.AND P0, PT, R4, 0x11, PT ;  /* 0x000000110400780c */ /* 0x000fe20003f04270 */
[----:B------:R-:W-:Y:S01]  /*5250*/  @P5 STG.E.U16 desc[UR38][R6.64+0x12], R29 ;  /* 0x0000121d06005986 */ /* 0x000fe2000c101526 */
        /* <DEDUP_REMOVED lines=161> */
[----:B------:R-:W-:Y:S01]  /*5c70*/  FMUL R87, R87, R23 ;  /* 0x0000001757577220 */ /* 0x000fe20000400000 */
[----:B------:R-:W-:-:S02]  /*5c80*/  F2FP.BF16.F32.PACK_AB R62, RZ, R62 ;  /* 0x0000003eff3e723e */ /* 0x000fc400000010ff */
[C---:B------:R-:W-:Y:S02]  /*5c90*/  ISETP.GT.AND P5, PT, R3.reuse, RZ, P0 ;  /* 0x000000ff0300720c */ /* 0x040fe400007a4270 */
[----:B------:R-:W-:Y:S01]  /*5ca0*/  F2FP.BF16.F32.PACK_AB R63, RZ, R63 ;  /* 0x0000003fff3f723e */ /* 0x000fe200000010ff */
[----:B------:R-:W-:Y:S01]  /*5cb0*/  @P2 STG.E.U16 desc[UR38][R8.64+0x90], R62 ;  /* 0x0000903e08002986 */ /* 0x000fe2000c101526 */
[----:B------:R-:W-:Y:S02]  /*5cc0*/  F2FP.BF16.F32.PACK_AB R64, RZ, R64 ;  /* 0x00000040ff40723e */ /* 0x000fe400000010ff */
[C---:B------:R-:W-:Y:S01]  /*5cd0*/  ISETP.GT.AND P2, PT, R3.reuse, 0x8, P1 ;  /* 0x000000080300780c */ /* 0x040fe20000f44270 */
[----:B------:R-:W-:Y:S01]  /*5ce0*/  @P3 STG.E.U16 desc[UR38][R8.64+0x92], R63 ;  /* 0x0000923f08003986 */ /* 0x000fe2000c101526 */
[----:B------:R-:W-:Y:S02]  /*5cf0*/  ISETP.GT.AND P1, PT, R4, 0x58, PT ;  /* 0x000000580400780c */ /* 0x000fe40003f24270 */
[----:B------:R-:W-:Y:S01]  /*5d00*/  F2FP.BF16.F32.PACK_AB R65, RZ, R65 ;  /* 0x00000041ff41723e */ /* 0x000fe200000010ff */
[----:B------:R-:W-:Y:S01]  /*5d10*/  @P4 STG.E.U16 desc[UR38][R6.64+0xa0], R64 ;  /* 0x0000a04006004986 */ /* 0x000fe2000c101526 */
[----:B------:R-:W-:-:S02]  /*5d20*/  ISETP.GT.AND P3, PT, R3, 0x8, P0 ;  /* 0x000000080300780c */ /* 0x000fc40000764270 */
[----:B------:R-:W-:Y:S01]  /*5d30*/  ISETP.GT.AND P0, PT, R4, 0x59, PT ;  /* 0x000000590400780c */ /* 0x000fe20003f04270 */
[----:B------:R-:W-:Y:S01]  /*5d40*/  @P5 STG.E.U16 desc[UR38][R6.64+0xa2], R65 ;  /* 0x0000a24106005986 */ /* 0x000fe2000c101526 */
[C---:B------:R-:W-:Y:S02]  /*5d50*/  ISETP.GT.AND P4, PT, R3.reuse, RZ, P1 ;  /* 0x000000ff0300720c */ /* 0x040fe40000f84270 */
[----:B------:R-:W-:Y:S02]  /*5d60*/  F2FP.BF16.F32.PACK_AB R66, RZ, R66 ;  /* 0x00000042ff42723e */ /* 0x000fe400000010ff */
[----:B------:R-:W-:Y:S02]  /*5d70*/  ISETP.GT.AND P5, PT, R3, RZ, P0 ;  /* 0x000000ff0300720c */ /* 0x000fe400007a4270 */
[----:B------:R-:W-:Y:S01]  /*5d80*/  F2FP.BF16.F32.PACK_AB R67, RZ, R67 ;  /* 0x00000043ff43723e */ /* 0x000fe200000010ff */
[----:B------:R-:W-:Y:S01]  /*5d90*/  @P2 STG.E.U16 desc[UR38][R8.64+0xa0], R66 ;  /* 0x0000a04208002986 */ /* 0x000fe2000c101526 */
[----:B------:R-:W-:-:S02]  /*5da0*/  F2FP.BF16.F32.PACK_AB R68, RZ, R68 ;  /* 0x00000044ff44723e */ /* 0x000fc400000010ff */
[C---:B------:R-:W-:Y:S01]  /*5db0*/  ISETP.GT.AND P2, PT, R3.reuse, 0x8, P1 ;  /* 0x000000080300780c */ /* 0x040fe20000f44270 */
[----:B------:R-:W-:Y:S01]  /*5dc0*/  @P3 STG.E.U16 desc[UR38][R8.64+0xa2], R67 ;  /* 0x0000a24308003986 */ /* 0x000fe2000c101526 */
[C---:B------:R-:W-:Y:S02]  /*5dd0*/  ISETP.GT.AND P1, PT, R4.reuse, 0x60, PT ;  /* 0x000000600400780c */ /* 0x040fe40003f24270 */
[----:B------:R-:W-:Y:S01]  /*5de0*/  F2FP.BF16.F32.PACK_AB R69, RZ, R69 ;  /* 0x00000045ff45723e */ /* 0x000fe200000010ff */
[----:B------:R-:W-:Y:S01]  /*5df0*/  @P4 STG.E.U16 desc[UR38][R6.64+0xb0], R68 ;  /* 0x0000b04406004986 */ /* 0x000fe2000c101526 */
[C---:B------:R-:W-:Y:S02]  /*5e00*/  ISETP.GT.AND P3, PT, R3.reuse, 0x8, P0 ;  /* 0x000000080300780c */ /* 0x040fe40000764270 */
[----:B------:R-:W-:Y:S01]  /*5e10*/  ISETP.GT.AND P0, PT, R4, 0x61, PT ;  /* 0x000000610400780c */ /* 0x000fe20003f04270 */
[----:B------:R-:W-:Y:S01]  /*5e20*/  @P5 STG.E.U16 desc[UR38][R6.64+0xb2], R69 ;  /* 0x0000b24506005986 */ /* 0x000fe2000c101526 */
[----:B------:R-:W-:-:S02]  /*5e30*/  ISETP.GT.AND P4, PT, R3, RZ, P1 ;  /* 0x000000ff0300720c */ /* 0x000fc40000f84270 */
[C---:B------:R-:W-:Y:S02]  /*5e40*/  ISETP.GT.AND P5, PT, R3.reuse, RZ, P0 ;  /* 0x000000ff0300720c */ /* 0x040fe400007a4270 */
[----:B------:R-:W-:Y:S02]  /*5e50*/  F2FP.BF16.F32.PACK_AB R70, RZ, R70 ;  /* 0x00000046ff46723e */ /* 0x000fe400000010ff */
[----:B------:R-:W-:Y:S02]  /*5e60*/  F2FP.BF16.F32.PACK_AB R71, RZ, R71 ;  /* 0x00000047ff47723e */ /* 0x000fe400000010ff */
[----:B------:R-:W-:Y:S01]  /*5e70*/  F2FP.BF16.F32.PACK_AB R72, RZ, R72 ;  /* 0x00000048ff48723e */ /* 0x000fe200000010ff */
[----:B------:R-:W-:Y:S01]  /*5e80*/  @P2 STG.E.U16 desc[UR38][R8.64+0xb0], R70 ;  /* 0x0000b04608002986 */ /* 0x000fe2000c101526 */
[----:B------:R-:W-:Y:S02]  /*5e90*/  F2FP.BF16.F32.PACK_AB R73, RZ, R73 ;  /* 0x00000049ff49723e */ /* 0x000fe400000010ff */
[C---:B------:R-:W-:Y:S01]  /*5ea0*/  ISETP.GT.AND P1, PT, R3.reuse, 0x8, P1 ;  /* 0x000000080300780c */ /* 0x040fe20000f24270 */
[----:B------:R-:W-:Y:S01]  /*5eb0*/  @P3 STG.E.U16 desc[UR38][R8.64+0xb2], R71 ;  /* 0x0000b24708003986 */ /* 0x000fe2000c101526 */
[----:B------:R-:W-:-:S02]  /*5ec0*/  ISETP.GT.AND P2, PT, R3, 0x8, P0 ;  /* 0x000000080300780c */ /* 0x000fc40000744270 */
[C---:B------:R-:W-:Y:S01]  /*5ed0*/  ISETP.GT.AND P0, PT, R4.reuse, 0x69, PT ;  /* 0x000000690400780c */ /* 0x040fe20003f04270 */
[----:B------:R-:W-:Y:S01]  /*5ee0*/  @P4 STG.E.U16 desc[UR38][R6.64+0xc0], R72 ;  /* 0x0000c04806004986 */ /* 0x000fe2000c101526 */
[----:B------:R-:W-:Y:S02]  /*5ef0*/  ISETP.GT.AND P4, PT, R4, 0x68, PT ;  /* 0x000000680400780c */ /* 0x000fe40003f84270 */
[----:B------:R-:W-:Y:S01]  /*5f00*/  F2FP.BF16.F32.PACK_AB R74, RZ, R74 ;  /* 0x0000004aff4a723e */ /* 0x000fe200000010ff */
[----:B------:R-:W-:Y:S01]  /*5f10*/  @P5 STG.E.U16 desc[UR38][R6.64+0xc2], R73 ;  /* 0x0000c24906005986 */ /* 0x000fe2000c101526 */
[C---:B------:R-:W-:Y:S02]  /*5f20*/  ISETP.GT.AND P5, PT, R3.reuse, RZ, P4 ;  /* 0x000000ff0300720c */ /* 0x040fe400027a4270 */
[----:B------:R-:W-:Y:S01]  /*5f30*/  ISETP.GT.AND P3, PT, R3, RZ, P0 ;  /* 0x000000ff0300720c */ /* 0x000fe20000764270 */
[----:B------:R-:W-:Y:S01]  /*5f40*/  @P1 STG.E.U16 desc[UR38][R8.64+0xc0], R74 ;  /* 0x0000c04a08001986 */ /* 0x000fe2000c101526 */
[----:B------:R-:W-:-:S02]  /*5f50*/  F2FP.BF16.F32.PACK_AB R75, RZ, R75 ;  /* 0x0000004bff4b723e */ /* 0x000fc400000010ff */
[----:B------:R-:W-:Y:S02]  /*5f60*/  F2FP.BF16.F32.PACK_AB R76, RZ, R76 ;  /* 0x0000004cff4c723e */ /* 0x000fe400000010ff */
[C---:B------:R-:W-:Y:S01]  /*5f70*/  ISETP.GT.AND P4, PT, R3.reuse, 0x8, P4 ;  /* 0x000000080300780c */ /* 0x040fe20002784270 */
[----:B------:R-:W-:Y:S01]  /*5f80*/  @P2 STG.E.U16 desc[UR38][R8.64+0xc2], R75 ;  /* 0x0000c24b08002986 */ /* 0x000fe2000c101526 */
[----:B------:R-:W-:Y:S02]  /*5f90*/  F2FP.BF16.F32.PACK_AB R77, RZ, R77 ;  /* 0x0000004dff4d723e */ /* 0x000fe400000010ff */
[C---:B------:R-:W-:Y:S01]  /*5fa0*/  ISETP.GT.AND P2, PT, R4.reuse, 0x71, PT ;  /* 0x000000710400780c */ /* 0x040fe20003f44270 */
[----:B------:R-:W-:Y:S01]  /*5fb0*/  @P5 STG.E.U16 desc[UR38][R6.64+0xd0], R76 ;  /* 0x0000d04c06005986 */ /* 0x000fe2000c101526 */
[----:B------:R-:W-:Y:S02]  /*5fc0*/  ISETP.GT.AND P5, PT, R3, 0x8, P0 ;  /* 0x000000080300780c */ /* 0x000fe400007a4270 */
[C---:B------:R-:W-:Y:S01]  /*5fd0*/  ISETP.GT.AND P1, PT, R4.reuse, 0x78, PT ;  /* 0x000000780400780c */ /* 0x040fe20003f24270 */
[----:B------:R-:W-:Y:S01]  /*5fe0*/  @P3 STG.E.U16 desc[UR38][R6.64+0xd2], R77 ;  /* 0x0000d24d06003986 */ /* 0x000fe2000c101526 */
[----:B------:R-:W-:-:S02]  /*5ff0*/  ISETP.GT.AND P3, PT, R4, 0x70, PT ;  /* 0x000000700400780c */ /* 0x000fc40003f64270 */
[----:B------:R-:W-:Y:S01]  /*6000*/  ISETP.GT.AND P0, PT, R4, 0x79, PT ;  /* 0x000000790400780c */ /* 0x000fe20003f04270 */
[----:B------:R-:W-:Y:S01]  /*6010*/  @P4 IMAD.MOV.U32 R4, RZ, RZ, R8 ;  /* 0x000000ffff044224 */ /* 0x000fe200078e0008 */
[----:B------:R-:W-:Y:S01]  /*6020*/  F2FP.BF16.F32.PACK_AB R78, RZ, R78 ;  /* 0x0000004eff4e723e */ /* 0x000fe200000010ff */
[----:B------:R-:W-:Y:S01]  /*6030*/  @P4 IMAD.MOV.U32 R5, RZ, RZ, R9 ;  /* 0x000000ffff054224 */ /* 0x000fe200078e0009 */
[----:B------:R-:W-:Y:S02]  /*6040*/  F2FP.BF16.F32.PACK_AB R79, RZ, R79 ;  /* 0x0000004fff4f723e */ /* 0x000fe400000010ff */
[----:B------:R-:W-:Y:S02]  /*6050*/  F2FP.BF16.F32.PACK_AB R80, RZ, R80 ;  /* 0x00000050ff50723e */ /* 0x000fe400000010ff */
[----:B------:R0:W-:Y:S01]  /*6060*/  @P4 STG.E.U16 desc[UR38][R4.64+0xd0], R78 ;  /* 0x0000d04e04004986 */ /* 0x0001e2000c101526 */
[----:B------:R-:W-:Y:S02]  /*6070*/  ISETP.GT.AND P4, PT, R3, RZ, P2 ;  /* 0x000000ff0300720c */ /* 0x000fe40001784270 */
[----:B------:R-:W-:-:S02]  /*6080*/  F2FP.BF16.F32.PACK_AB R81, RZ, R81 ;  /* 0x00000051ff51723e */ /* 0x000fc400000010ff */
[----:B------:R-:W-:Y:S02]  /*6090*/  ISETP.GT.AND P2, PT, R3, 0x8, P2 ;  /* 0x000000080300780c */ /* 0x000fe40001744270 */
[----:B------:R-:W-:Y:S02]  /*60a0*/  F2FP.BF16.F32.PACK_AB R82, RZ, R82 ;  /* 0x00000052ff52723e */ /* 0x000fe400000010ff */
[----:B------:R-:W-:Y:S02]  /*60b0*/  F2FP.BF16.F32.PACK_AB R83, RZ, R83 ;  /* 0x00000053ff53723e */ /* 0x000fe400000010ff */
[----:B------:R-:W-:Y:S01]  /*60c0*/  F2FP.BF16.F32.PACK_AB R84, RZ, R84 ;  /* 0x00000054ff54723e */ /* 0x000fe200000010ff */
[----:B0-----:R-:W-:Y:S01]  /*60d0*/  @P5 IMAD.MOV.U32 R4, RZ, RZ, R8 ;  /* 0x000000ffff045224 */ /* 0x001fe200078e0008 */
[----:B------:R-:W-:Y:S01]  /*60e0*/  F2FP.BF16.F32.PACK_AB R85, RZ, R85 ;  /* 0x00000055ff55723e */ /* 0x000fe200000010ff */
[----:B------:R-:W-:Y:S01]  /*60f0*/  @P5 IMAD.MOV.U32 R5, RZ, RZ, R9 ;  /* 0x000000ffff055224 */ /* 0x000fe200078e0009 */
[----:B------:R-:W-:-:S02]  /*6100*/  F2FP.BF16.F32.PACK_AB R86, RZ, R86 ;  /* 0x00000056ff56723e */ /* 0x000fc400000010ff */
[----:B------:R-:W-:Y:S02]  /*6110*/  F2FP.BF16.F32.PACK_AB R87, RZ, R87 ;  /* 0x00000057ff57723e */ /* 0x000fe400000010ff */
[----:B------:R0:W-:Y:S01]  /*6120*/  @P5 STG.E.U16 desc[UR38][R4.64+0xd2], R79 ;  /* 0x0000d24f04005986 */ /* 0x0001e2000c101526 */
[C---:B------:R-:W-:Y:S02]  /*6130*/  ISETP.GT.AND P5, PT, R3.reuse, RZ, P3 ;  /* 0x000000ff0300720c */ /* 0x040fe40001fa4270 */
[----:B------:R-:W-:-:S11]  /*6140*/  ISETP.GT.AND P3, PT, R3, 0x8, P3 ;  /* 0x000000080300780c */ /* 0x000fd60001f64270 */
[----:B0-----:R-:W-:Y:S02]  /*6150*/  @P5 IMAD.MOV.U32 R4, RZ, RZ, R6 ;  /* 0x000000ffff045224 */ /* 0x001fe400078e0006 */
[----:B------:R-:W-:-:S05]  /*6160*/  @P5 IMAD.MOV.U32 R5, RZ, RZ, R7 ;  /* 0x000000ffff055224 */ /* 0x000fca00078e0007 */
[----:B------:R0:W-:Y:S01]  /*6170*/  @P5 STG.E.U16 desc[UR38][R4.64+0xe0], R80 ;  /* 0x0000e05004005986 */ /* 0x0001e2000c101526 */
[C---:B------:R-:W-:Y:S02]  /*6180*/  ISETP.GT.AND P5, PT, R3.reuse, RZ, P0 ;  /* 0x000000ff0300720c */ /* 0x040fe400007a4270 */
[----:B------:R-:W-:Y:S01]  /*6190*/  ISETP.GT.AND P0, PT, R3, 0x8, P0 ;  /* 0x000000080300780c */ /* 0x000fe20000704270 */
[----:B0-----:R-:W-:Y:S02]  /*61a0*/  @P4 IMAD.MOV.U32 R4, RZ, RZ, R6 ;  /* 0x000000ffff044224 */ /* 0x001fe400078e0006 */
[----:B------:R-:W-:-:S05]  /*61b0*/  @P4 IMAD.MOV.U32 R5, RZ, RZ, R7 ;  /* 0x000000ffff054224 */ /* 0x000fca00078e0007 */
[----:B------:R0:W-:Y:S01]  /*61c0*/  @P4 STG.E.U16 desc[UR38][R4.64+0xe2], R81 ;  /* 0x0000e25104004986 */ /* 0x0001e2000c101526 */
[C---:B------:R-:W-:Y:S02]  /*61d0*/  ISETP.GT.AND P4, PT, R3.reuse, RZ, P1 ;  /* 0x000000ff0300720c */ /* 0x040fe40000f84270 */
[----:B------:R-:W-:Y:S01]  /*61e0*/  ISETP.GT.AND P1, PT, R3, 0x8, P1 ;  /* 0x000000080300780c */ /* 0x000fe20000f24270 */
[----:B0-----:R-:W-:Y:S02]  /*61f0*/  @P3 IMAD.MOV.U32 R4, RZ, RZ, R8 ;  /* 0x000000ffff043224 */ /* 0x001fe400078e0008 */
[----:B------:R-:W-:-:S05]  /*6200*/  @P3 IMAD.MOV.U32 R5, RZ, RZ, R9 ;  /* 0x000000ffff053224 */ /* 0x000fca00078e0009 */
[----:B------:R0:W-:Y:S02]  /*6210*/  @P3 STG.E.U16 desc[UR38][R4.64+0xe0], R82 ;  /* 0x0000e05204003986 */ /* 0x0001e4000c101526 */
[----:B0-----:R-:W-:Y:S02]  /*6220*/  @P2 IMAD.MOV.U32 R4, RZ, RZ, R8 ;  /* 0x000000ffff042224 */ /* 0x001fe400078e0008 */
[----:B------:R-:W-:-:S05]  /*6230*/  @P2 IMAD.MOV.U32 R5, RZ, RZ, R9 ;  /* 0x000000ffff052224 */ /* 0x000fca00078e0009 */
[----:B------:R0:W-:Y:S02]  /*6240*/  @P2 STG.E.U16 desc[UR38][R4.64+0xe2], R83 ;  /* 0x0000e25304002986 */ /* 0x0001e4000c101526 */
[----:B0-----:R-:W-:Y:S02]  /*6250*/  @P4 IMAD.MOV.U32 R4, RZ, RZ, R6 ;  /* 0x000000ffff044224 */ /* 0x001fe400078e0006 */
[----:B------:R-:W-:-:S05]  /*6260*/  @P4 IMAD.MOV.U32 R5, RZ, RZ, R7 ;  /* 0x000000ffff054224 */ /* 0x000fca00078e0007 */
[----:B------:R0:W-:Y:S04]  /*6270*/  @P4 STG.E.U16 desc[UR38][R4.64+0xf0], R84 ;  /* 0x0000f05404004986 */ /* 0x0001e8000c101526 */
[----:B------:R1:W-:Y:S01]  /*6280*/  @P5 STG.E.U16 desc[UR38][R6.64+0xf2], R85 ;  /* 0x0000f25506005986 */ /* 0x0003e2000c101526 */
[----:B0-----:R-:W-:Y:S02]  /*6290*/  @P1 IMAD.MOV.U32 R4, RZ, RZ, R8 ;  /* 0x000000ffff041224 */ /* 0x001fe400078e0008 */
[----:B------:R-:W-:-:S05]  /*62a0*/  @P1 IMAD.MOV.U32 R5, RZ, RZ, R9 ;  /* 0x000000ffff051224 */ /* 0x000fca00078e0009 */
[----:B------:R1:W-:Y:S04]  /*62b0*/  @P1 STG.E.U16 desc[UR38][R4.64+0xf0], R86 ;  /* 0x0000f05604001986 */ /* 0x0003e8000c101526 */
[----:B------:R1:W-:Y:S02]  /*62c0*/  @P0 STG.E.U16 desc[UR38][R8.64+0xf2], R87 ;  /* 0x0000f25708000986 */ /* 0x0003e4000c101526 */
.L_x_160:
[----:B------:R-:W-:Y:S05]  /*62d0*/  BSYNC B0 ;  /* 0x0000000000007941 */ /* 0x000fea0003800000 */
.L_x_34:
[----:B------:R-:W-:Y:S01]  /*62e0*/  IADD3 R16, P0, R16, UR36, RZ ;  /* 0x0000002410107c10 */ /* 0x000fe2000ff1e0ff */
[----:B------:R-:W-:Y:S01]  /*62f0*/  ULDC.64 UR4, c[0x0][0x650] ;  /* 0x0001940000047ab9 */ /* 0x000fe20000000a00 */
[----:B------:R-:W-:Y:S01]  /*6300*/  PRMT R3, RZ, 0x7610, R3 ;  /* 0x00007610ff037816 */ /* 0x000fe20000000003 */
[----:B------:R-:W-:Y:S01]  /*6310*/  IMAD.MOV.U32 R100, RZ, RZ, -0x1 ;  /* 0xffffffffff647424 */ /* 0x000fe200078e00ff */
[----:B------:R-:W-:Y:S01]  /*6320*/  IADD3.X R17, R17, UR42, RZ, P0, !PT ;  /* 0x0000002a11117c10 */ /* 0x000fe200087fe4ff */
[----:B------:R-:W-:Y:S01]  /*6330*/  IMAD.MOV.U32 R101, RZ, RZ, -0x1 ;  /* 0xffffffffff657424 */ /* 0x000fe200078e00ff */
[----:B------:R-:W-:-:S04]  /*6340*/  ISETP.GE.U32.AND P0, PT, R16, UR4, PT ;  /* 0x0000000410007c0c */ /* 0x000fc8000bf06070 */
[----:B------:R-:W-:-:S13]  /*6350*/  ISETP.GE.U32.AND.EX P0, PT, R17, UR5, PT, P0 ;  /* 0x0000000511007c0c */ /* 0x000fda000bf06100 */
[----:B------:R-:W-:Y:S05]  /*6360*/  @P0 BRA `(.L_x_161) ;  /* 0x00000004004c0947 */ /* 0x000fea0003800000 */
[----:B------:R-:W0:Y:S01]  /*6370*/  LDC.64 R10, c[0x0][0x628] ;  /* 0x00018a00ff0a7b82 */ /* 0x000e220000000a00 */
[----:B---3--:R-:W3:Y:S01]  /*6380*/  S2R R12, SR_CTAID.X ;  /* 0x00000000000c7919 */ /* 0x008ee20000002500 */
[----:B-12-4-:R-:W-:Y:S02]  /*6390*/  IMAD.MOV.U32 R8, RZ, RZ, R16 ;  /* 0x000000ffff087224 */ /* 0x016fe400078e0010 */
[----:B------:R-:W-:Y:S01]  /*63a0*/  IMAD.MOV.U32 R9, RZ, RZ, R17 ;  /* 0x000000ffff097224 */ /* 0x000fe200078e0011 */
[----:B------:R-:W1:Y:S03]  /*63b0*/  S2R R20, SR_CTAID.Y ;  /* 0x0000000000147919 */ /* 0x000e660000002600 */
[----:B------:R-:W2:Y:S08]  /*63c0*/  LDC R0, c[0x0][0x630] ;  /* 0x00018c00ff007b82 */ /* 0x000eb00000000800 */
[----:B------:R-:W4:Y:S01]  /*63d0*/  LDC.64 R14, c[0x0][0x620] ;  /* 0x00018800ff0e7b82 */ /* 0x000f220000000a00 */
[----:B0-----:R-:W-:-:S04]  /*63e0*/  ISETP.NE.U32.AND P0, PT, R10, RZ, PT ;  /* 0x000000ff0a00720c */ /* 0x001fc80003f05070 */
[----:B------:R-:W-:-:S13]  /*63f0*/  ISETP.NE.AND.EX P0, PT, R11, RZ, PT, P0 ;  /* 0x000000ff0b00720c */ /* 0x000fda0003f05300 */
[----:B-1234-:R-:W-:Y:S05]  /*6400*/  @!P0 BRA `(.L_x_162) ;  /* 0x0000000000288947 */ /* 0x01efea0003800000 */
        /* <DEDUP_REMOVED lines=10> */
.L_x_162:
[-CC-:B------:R-:W-:Y:S01]  /*64b0*/  SHF.R.U64 R101, R8, R0.reuse, R9.reuse ;  /* 0x0000000008657219 */ /* 0x180fe20000001209 */
[----:B------:R-:W0:Y:S01]  /*64c0*/  LDC.64 R26, c[0x0][0x640] ;  /* 0x00019000ff1a7b82 */ /* 0x000e220000000a00 */
[----:B------:R-:W-:Y:S01]  /*64d0*/  SHF.R.U32.HI R0, RZ, R0, R9 ;  /* 0x00000000ff007219 */ /* 0x000fe20000011609 */
[----:B------:R-:W-:Y:S01]  /*64e0*/  ULDC UR4, c[0x0][0x150] ;  /* 0x0000540000047ab9 */ /* 0x000fe20000000800 */
[----:B------:R-:W-:Y:S02]  /*64f0*/  IADD3 R3, P0, RZ, -R101, RZ ;  /* 0x80000065ff037210 */ /* 0x000fe40007f1e0ff */
[----:B------:R-:W-:-:S03]  /*6500*/  I2FP.F32.U32 R7, R12 ;  /* 0x0000000c00077245 */ /* 0x000fc60000201000 */
[----:B------:R-:W1:Y:S01]  /*6510*/  LDC R6, c[0x0][0x618] ;  /* 0x00018600ff067b82 */ /* 0x000e620000000800 */
[----:B------:R-:W-:Y:S02]  /*6520*/  IMAD.X R5, RZ, RZ, ~R0, P0 ;  /* 0x000000ffff057224 */ /* 0x000fe400000e0e00 */
[----:B------:R-:W-:Y:S01]  /*6530*/  FMUL R7, R7, UR4 ;  /* 0x0000000407077c20 */ /* 0x000fe20008400000 */
[----:B------:R-:W-:Y:S01]  /*6540*/  ULDC UR4, c[0x0][0x154] ;  /* 0x0000550000047ab9 */ /* 0x000fe20000000800 */
[-C--:B------:R-:W-:Y:S02]  /*6550*/  IMAD R0, R5, R14.reuse, RZ ;  /* 0x0000000e05007224 */ /* 0x080fe400078e02ff */
[C---:B------:R-:W-:Y:S01]  /*6560*/  IMAD.WIDE.U32 R4, R3.reuse, R14, R16 ;  /* 0x0000000e03047225 */ /* 0x040fe200078e0010 */
[----:B------:R-:W2:Y:S01]  /*6570*/  LDC R8, c[0x0][0x608] ;  /* 0x00018200ff087b82 */ /* 0x000ea20000000800 */
[----:B------:R-:W3:Y:S02]  /*6580*/  F2I.U32.TRUNC.NTZ R7, R7 ;  /* 0x0000000700077305 */ /* 0x000ee4000020f000 */
[----:B------:R-:W-:Y:S01]  /*6590*/  IMAD R3, R3, R15, R0 ;  /* 0x0000000f03037224 */ /* 0x000fe200078e0200 */
[----:B------:R-:W-:-:S03]  /*65a0*/  I2FP.F32.U32 R0, R20 ;  /* 0x0000001400007245 */ /* 0x000fc60000201000 */
[----:B------:R-:W-:Y:S01]  /*65b0*/  IMAD.IADD R3, R5, 0x1, R3 ;  /* 0x0000000105037824 */ /* 0x000fe200078e0203 */
[----:B------:R-:W4:Y:S01]  /*65c0*/  LDC R11, c[0x0][0x658] ;  /* 0x00019600ff0b7b82 */ /* 0x000f220000000800 */
[----:B0-----:R-:W-:-:S04]  /*65d0*/  ISETP.NE.U32.AND P0, PT, R26, RZ, PT ;  /* 0x000000ff1a00720c */ /* 0x001fc80003f05070 */
[----:B------:R-:W-:-:S03]  /*65e0*/  ISETP.NE.AND.EX P0, PT, R27, RZ, PT, P0 ;  /* 0x000000ff1b00720c */ /* 0x000fc60003f05300 */
[----:B------:R-:W0:Y:S01]  /*65f0*/  LDC R9, c[0x0][0x144] ;  /* 0x00005100ff097b82 */ /* 0x000e220000000800 */
[-C--:B-1----:R-:W-:Y:S01]  /*6600*/  SHF.R.U64 R10, R4, R6.reuse, R3 ;  /* 0x00000006040a7219 */ /* 0x082fe20000001203 */
[----:B---3--:R-:W-:Y:S01]  /*6610*/  IMAD.MOV R7, RZ, RZ, -R7 ;  /* 0x000000ffff077224 */ /* 0x008fe200078e0a07 */
[----:B------:R-:W-:Y:S01]  /*6620*/  SHF.R.U32.HI R3, RZ, R6, R3 ;  /* 0x00000006ff037219 */ /* 0x000fe20000011603 */
[----:B------:R-:W-:-:S04]  /*6630*/  FMUL R6, R0, UR4 ;  /* 0x0000000400067c20 */ /* 0x000fc80008400000 */
[----:B------:R-:W1:Y:S01]  /*6640*/  LDC R21, c[0x0][0x148] ;  /* 0x00005200ff157b82 */ /* 0x000e620000000800 */
[----:B------:R3:W0:Y:S01]  /*6650*/  F2I.U32.TRUNC.NTZ R14, R6 ;  /* 0x00000006000e7305 */ /* 0x000622000020f000 */
[-CC-:B--2---:R-:W-:Y:S02]  /*6660*/  SHF.R.U64 R13, R10, R8.reuse, R3.reuse ;  /* 0x000000080a0d7219 */ /* 0x184fe40000001203 */
[----:B------:R-:W-:-:S04]  /*6670*/  SHF.R.U32.HI R0, RZ, R8, R3 ;  /* 0x00000008ff007219 */ /* 0x000fc80000011603 */
[----:B-----5:R-:W2:Y:S01]  /*6680*/  LDC R24, c[0x0][0x648] ;  /* 0x00019200ff187b82 */ /* 0x020ea20000000800 */
[-CC-:B----4-:R-:W-:Y:S02]  /*6690*/  SHF.R.U64 R15, R13, R11.reuse, R0.reuse ;  /* 0x0000000b0d0f7219 */ /* 0x190fe40000001200 */
[----:B------:R-:W-:-:S03]  /*66a0*/  SHF.R.U32.HI R5, RZ, R11, R0 ;  /* 0x0000000bff057219 */ /* 0x000fc60000011600 */
[----:B------:R-:W-:Y:S02]  /*66b0*/  IMAD.MOV.U32 R4, RZ, RZ, R15 ;  /* 0x000000ffff047224 */ /* 0x000fe400078e000f */
[----:B------:R-:W4:Y:S01]  /*66c0*/  LDC R28, c[0x0][0x638] ;  /* 0x00018e00ff1c7b82 */ /* 0x000f220000000800 */
[----:B0-----:R-:W-:-:S07]  /*66d0*/  IMAD R25, R9, R7, R12 ;  /* 0x0000000709197224 */ /* 0x001fce00078e020c */
[----:B------:R-:W0:Y:S08]  /*66e0*/  LDC R29, c[0x0][0x610] ;  /* 0x00018400ff1d7b82 */ /* 0x000e300000000800 */
[----:B------:R-:W0:Y:S01]  /*66f0*/  LDC R30, c[0x0][0x600] ;  /* 0x00018000ff1e7b82 */ /* 0x000e220000000800 */
[----:B-123--:R-:W-:Y:S05]  /*6700*/  @!P0 BRA `(.L_x_163) ;  /* 0x0000000000288947 */ /* 0x00efea0003800000 */
[----:B------:R-:W1:Y:S02]  /*6710*/  LDC R0, c[0x0][0x64c] ;  /* 0x00019300ff007b82 */ /* 0x000e640000000800 */
[----:B-1----:R-:W-:-:S05]  /*6720*/  IADD3 R3, P0, R15, R0, RZ ;  /* 0x000000000f037210 */ /* 0x002fca0007f1e0ff */
        /* <DEDUP_REMOVED lines=8> */
.L_x_163:
[----:B------:R-:W-:Y:S01]  /*67b0*/  ISETP.NE.AND P0, PT, R2, 0x1, PT ;  /* 0x000000010200780c */ /* 0x000fe20003f05270 */
[----:B------:R-:W-:Y:S01]  /*67c0*/  IMAD.MOV R14, RZ, RZ, -R14 ;  /* 0x000000ffff0e7224 */ /* 0x000fe200078e0a0e */
[----:B------:R-:W-:Y:S02]  /*67d0*/  SHF.R.U64 R3, R4, R24, R5 ;  /* 0x0000001804037219 */ /* 0x000fe40000001205 */
[----:B------:R-:W-:Y:S02]  /*67e0*/  LOP3.LUT R0, R13, R98, RZ, 0xc0, !PT ;  /* 0x000000620d007212 */ /* 0x000fe400078ec0ff */
[----:B------:R-:W-:Y:S01]  /*67f0*/  LOP3.LUT R10, R10, R97, RZ, 0xc0, !PT ;  /* 0x000000610a0a7212 */ /* 0x000fe200078ec0ff */
[----:B------:R-:W-:Y:S02]  /*6800*/  IMAD.MOV R4, RZ, RZ, -R3 ;  /* 0x000000ffff047224 */ /* 0x000fe400078e0a03 */
[----:B------:R-:W-:Y:S02]  /*6810*/  IMAD R0, R93, R3, R0 ;  /* 0x000000035d007224 */ /* 0x000fe400078e0200 */
[----:B----4-:R-:W-:-:S02]  /*6820*/  IMAD R3, R4, R28, R15 ;  /* 0x0000001c04037224 */ /* 0x010fc400078e020f */
[----:B------:R-:W-:Y:S02]  /*6830*/  @P0 IMAD R25, R21, R14, R20 ;  /* 0x0000000e15190224 */ /* 0x000fe400078e0214 */
[----:B0-----:R-:W-:Y:S02]  /*6840*/  IMAD R5, R3, R30, R10 ;  /* 0x0000001e03057224 */ /* 0x001fe400078e020a */
[----:B------:R-:W-:Y:S02]  /*6850*/  IMAD R0, R0, R29, R25 ;  /* 0x0000001d00007224 */ /* 0x000fe400078e0219 */
[----:B------:R-:W-:-:S03]  /*6860*/  IMAD.MOV.U32 R4, RZ, RZ, 0x1 ;  /* 0x00000001ff047424 */ /* 0x000fc600078e00ff */
[----:B------:R-:W-:Y:S02]  /*6870*/  SEL R100, R5, R0, !P0 ;  /* 0x0000000005647207 */ /* 0x000fe40004000000 */
[----:B------:R-:W-:Y:S02]  /*6880*/  PRMT R3, R4, 0x7610, R3 ;  /* 0x0000761004037816 */ /* 0x000fe40000000003 */
[----:B------:R-:W-:-:S07]  /*6890*/  SEL R0, R0, R5, !P0 ;  /* 0x0000000500007207 */ /* 0x000fce0004000000 */
.L_x_161:
[----:B------:R-:W-:Y:S01]  /*68a0*/  UIMAD.WIDE.U32 UR4, UR41, 0x24924925, URZ ;  /* 0x24924925290478a5 */ /* 0x000fe2000f8e003f */
[----:B------:R-:W-:Y:S01]  /*68b0*/  LOP3.LUT P0, RZ, R3, 0xff, RZ, 0xc0, !PT ;  /* 0x000000ff03ff7812 */ /* 0x000fe2000780c0ff */
[----:B------:R-:W-:Y:S02]  /*68c0*/  IMAD.MOV.U32 R103, RZ, RZ, R0 ;  /* 0x000000ffff677224 */ /* 0x000fe400078e0000 */
[----:B------:R-:W-:-:S04]  /*68d0*/  UIADD3 UR4, UR41, -UR5, URZ ;  /* 0x8000000529047290 */ /* 0x000fc8000fffe03f */
[----:B------:R-:W-:-:S04]  /*68e0*/  ULEA.HI UR4, UR4, UR5, URZ, 0x1f ;  /* 0x0000000504047291 */ /* 0x000fc8000f8ff83f */
[----:B------:R-:W-:-:S04]  /*68f0*/  USHF.R.U32.HI UR4, URZ, 0x2, UR4 ;  /* 0x000000023f047899 */ /* 0x000fc80008011604 */
[----:B------:R-:W-:Y:S01]  /*6900*/  UIMAD UR41, UR4, -0x7, UR41 ;  /* 0xfffffff9042978a4 */ /* 0x000fe2000f8e0229 */
[----:B------:R-:W-:Y:S11]  /*6910*/  @P0 BRA `(.L_x_164) ;  /* 0xffffffa800f00947 */ /* 0x000ff6000383ffff */
[----:B------:R-:W-:Y:S05]  /*6920*/  EXIT ;  /* 0x000000000000794d */ /* 0x000fea0003800000 */
.L_x_7:
        /* <DEDUP_REMOVED lines=26> */
.L_x_166:
[----:B------:R-:W0:Y:S01]  /*6ad0*/  LDC.64 R28, c[0x0][0x640] ;  /* 0x00019000ff1c7b82 */ /* 0x000e220000000a00 */
[-CC-:B------:R-:W-:Y:S01]  /*6ae0*/  SHF.R.U64 R21, R14, R8.reuse, R15.reuse ;  /* 0x000000080e157219 */ /* 0x180fe2000000120f */
[----:B------:R-:W-:Y:S01]  /*6af0*/  IMAD.MOV.U32 R31, RZ, RZ, 0x1 ;  /* 0x00000001ff1f7424 */ /* 0x000fe200078e00ff */
[----:B------:R-:W-:Y:S02]  /*6b00*/  SHF.R.U32.HI R7, RZ, R8, R15 ;  /* 0x00000008ff077219 */ /* 0x000fe4000001160f */
[----:B------:R-:W-:-:S03]  /*6b10*/  IADD3 R13, P0, RZ, -R21, RZ ;  /* 0x80000015ff0d7210 */ /* 0x000fc60007f1e0ff */
[----:B------:R-:W1:Y:S02]  /*6b20*/  LDC R12, c[0x0][0x618] ;  /* 0x00018600ff0c7b82 */ /* 0x000e640000000800 */
[----:B------:R-:W-:Y:S02]  /*6b30*/  IMAD.X R7, RZ, RZ, ~R7, P0 ;  /* 0x000000ffff077224 */ /* 0x000fe400000e0e07 */
[----:B------:R-:W-:-:S04]  /*6b40*/  IMAD.WIDE.U32 R10, R13, R24, R16 ;  /* 0x000000180d0a7225 */ /* 0x000fc800078e0010 */
[----:B------:R-:W2:Y:S01]  /*6b50*/  LDC R14, c[0x0][0x608] ;  /* 0x00018200ff0e7b82 */ /* 0x000ea20000000800 */
[----:B------:R-:W-:-:S04]  /*6b60*/  IMAD R8, R7, R24, RZ ;  /* 0x0000001807087224 */ /* 0x000fc800078e02ff */
[----:B------:R-:W-:-:S03]  /*6b70*/  IMAD R7, R13, R25, R8 ;  /* 0x000000190d077224 */ /* 0x000fc600078e0208 */
[----:B------:R-:W3:Y:S01]  /*6b80*/  LDC R26, c[0x0][0x658] ;  /* 0x00019600ff1a7b82 */ /* 0x000ee20000000800 */
[----:B------:R-:W-:Y:S01]  /*6b90*/  IMAD.IADD R7, R11, 0x1, R7 ;  /* 0x000000010b077824 */ /* 0x000fe200078e0207 */
[----:B0-----:R-:W-:Y:S01]  /*6ba0*/  ISETP.NE.U32.AND P0, PT, R28, RZ, PT ;  /* 0x000000ff1c00720c */ /* 0x001fe20003f05070 */
[----:B------:R-:W-:-:S03]  /*6bb0*/  IMAD.MOV.U32 R11, RZ, RZ, -0x1 ;  /* 0xffffffffff0b7424 */ /* 0x000fc600078e00ff */
        /* <DEDUP_REMOVED lines=8> */
[-C--:B---3--:R-:W-:Y:S02]  /*6c40*/  SHF.L.U32 R10, R11, R26.reuse, RZ ;  /* 0x0000001a0b0a7219 */ /* 0x088fe400000006ff */
[--C-:B------:R-:W-:Y:S02]  /*6c50*/  SHF.R.U64 R24, R22, R26, R7.reuse ;  /* 0x0000001a16187219 */ /* 0x100fe40000001207 */
[----:B------:R-:W-:Y:S02]  /*6c60*/  LOP3.LUT R33, RZ, R10, RZ, 0x33, !PT ;  /* 0x0000000aff217212 */ /* 0x000fe400078e33ff */
[----:B------:R-:W-:Y:S01]  /*6c70*/  SHF.R.U32.HI R11, RZ, R26, R7 ;  /* 0x0000001aff0b7219 */ /* 0x000fe20000011607 */
[----:B------:R-:W3:Y:S01]  /*6c80*/  LDC R30, c[0x0][0x610] ;  /* 0x00018400ff1e7b82 */ /* 0x000ee20000000800 */
[----:B------:R-:W-:Y:S01]  /*6c90*/  IMAD.MOV.U32 R10, RZ, RZ, R24 ;  /* 0x000000ffff0a7224 */ /* 0x000fe200078e0018 */
[----:B------:R-:W-:Y:S06]  /*6ca0*/  @!P0 BRA `(.L_x_167) ;  /* 0x0000000000288947 */ /* 0x000fec0003800000 */
        /* <DEDUP_REMOVED lines=10> */
.L_x_167:
[----:B------:R-:W-:Y:S02]  /*6d50*/  ISETP.NE.AND P0, PT, R2, 0x1, PT ;  /* 0x000000010200780c */ /* 0x000fe40003f05270 */
[----:B-1----:R-:W-:Y:S01]  /*6d60*/  SHF.R.U64 R8, R10, R8, R11 ;  /* 0x000000080a087219 */ /* 0x002fe2000000120b */
[----:B0-----:R-:W-:Y:S01]  /*6d70*/  VIADD R11, R25, 0xffffffff ;  /* 0xffffffff190b7836 */ /* 0x001fe20000000000 */
[----:B------:R-:W-:Y:S02]  /*6d80*/  SHF.L.U32 R31, R31, R26, RZ ;  /* 0x0000001a1f1f7219 */ /* 0x000fe400000006ff */
[----:B------:R-:W-:Y:S01]  /*6d90*/  LOP3.LUT R5, R22, R33, RZ, 0xc0, !PT ;  /* 0x0000002116057212 */ /* 0x000fe200078ec0ff */
[----:B------:R-:W-:-:S04]  /*6da0*/  IMAD.MOV R7, RZ, RZ, -R8 ;  /* 0x000000ffff077224 */ /* 0x000fc800078e0a08 */
[----:B------:R-:W-:Y:S02]  /*6db0*/  IMAD R5, R31, R8, R5 ;  /* 0x000000081f057224 */ /* 0x000fe400078e0205 */
[----:B------:R-:W-:Y:S01]  /*6dc0*/  @P0 IMAD R6, R9, R23, R4 ;  /* 0x0000001709060224 */ /* 0x000fe200078e0204 */
[----:B------:R-:W-:Y:S01]  /*6dd0*/  LOP3.LUT R9, R20, R11, RZ, 0xc0, !PT ;  /* 0x0000000b14097212 */ /* 0x000fe200078ec0ff */
[----:B--2---:R-:W-:Y:S02]  /*6de0*/  IMAD R4, R7, R27, R24 ;  /* 0x0000001b07047224 */ /* 0x004fe400078e0218 */
[----:B---3--:R-:W-:Y:S02]  /*6df0*/  IMAD R6, R5, R30, R6 ;  /* 0x0000001e05067224 */ /* 0x008fe400078e0206 */
[----:B------:R-:W-:Y:S02]  /*6e00*/  IMAD R5, R4, R25, R9 ;  /* 0x0000001904057224 */ /* 0x000fe400078e0209 */
[----:B------:R-:W-:-:S02]  /*6e10*/  IMAD.MOV.U32 R8, RZ, RZ, 0x1 ;  /* 0x00000001ff087424 */ /* 0x000fc400078e00ff */
[----:B------:R-:W-:Y:S01]  /*6e20*/  IMAD.MOV.U32 R7, RZ, RZ, R21 ;  /* 0x000000ffff077224 */ /* 0x000fe200078e0015 */
[----:B------:R-:W-:Y:S02]  /*6e30*/  SEL R19, R5, R6, !P0 ;  /* 0x0000000605137207 */ /* 0x000fe40004000000 */
[----:B------:R-:W-:-:S07]  /*6e40*/  SEL R12, R6, R5, !P0 ;  /* 0x00000005060c7207 */ /* 0x000fce0004000000 */
.L_x_165:
[----:B------:R-:W-:-:S08]  /*6e50*/  NOP ;  /* 0x0000000000007918 */ /* 0x000fd00000000000 */
[----:B------:R-:W0:-:S00]  /*6e60*/  USETMAXREG.DEALLOC.CTAPOOL 0x28 ;  /* 0x00000028000079c8 */ /* 0x000e0000080e0500 */
[----:B0-----:R-:W-:-:S13]  /*6e70*/  ISETP.NE.AND P0, PT, R3, RZ, PT ;  /* 0x000000ff0300720c */ /* 0x001fda0003f05270 */
[----:B------:R-:W-:Y:S05]  /*6e80*/  @P0 EXIT ;  /* 0x000000000000094d */ /* 0x000fea0003800000 */
[----:B------:R-:W-:Y:S01]  /*6e90*/  LOP3.LUT P0, RZ, R8, 0xff, RZ, 0xc0, !PT ;  /* 0x000000ff08ff7812 */ /* 0x000fe2000780c0ff */
[----:B------:R-:W-:Y:S02]  /*6ea0*/  IMAD.MOV.U32 R3, RZ, RZ, 0x1 ;  /* 0x00000001ff037424 */ /* 0x000fe400078e00ff */
[----:B------:R-:W-:-:S10]  /*6eb0*/  IMAD.MOV.U32 R13, RZ, RZ, RZ ;  /* 0x000000ffff0d7224 */ /* 0x000fd400078e00ff */
[----:B------:R-:W-:Y:S05]  /*6ec0*/  @!P0 BRA `(.L_x_168) ;  /* 0x0000000c006c8947 */ /* 0x000fea0003800000 */
[----:B------:R-:W0:Y:S01]  /*6ed0*/  LDC R3, c[0x0][0x28c] ;  /* 0x0000a300ff037b82 */ /* 0x000e220000000800 */
[----:B------:R-:W-:Y:S01]  /*6ee0*/  UMOV UR10, 0x1 ;  /* 0x00000001000a7882 */ /* 0x000fe20000000000 */
[----:B------:R-:W-:Y:S01]  /*6ef0*/  ULDC UR5, c[0x0][0x658] ;  /* 0x0001960000057ab9 */ /* 0x000fe20000000800 */
[----:B------:R-:W-:Y:S01]  /*6f00*/  UMOV UR7, 0xffffffff ;  /* 0xffffffff00077882 */ /* 0x000fe20000000000 */
[----:B------:R-:W-:Y:S01]  /*6f10*/  BSSY B0, `(.L_x_168) ;  /* 0x00000d6000007945 */ /* 0x000fe20003800000 */
[----:B------:R-:W-:Y:S01]  /*6f20*/  USHF.L.U32 UR7, UR7, UR5, URZ ;  /* 0x0000000507077299 */ /* 0x000fe2000800063f */
[----:B------:R-:W-:Y:S01]  /*6f30*/  IMAD.MOV.U32 R11, RZ, RZ, 0x1 ;  /* 0x00000001ff0b7424 */ /* 0x000fe200078e00ff */
[----:B------:R-:W-:Y:S01]  /*6f40*/  LOP3.LUT R10, R18, 0x2, RZ, 0xfc, !PT ;  /* 0x00000002120a7812 */ /* 0x000fe200078efcff */
[----:B------:R-:W1:Y:S01]  /*6f50*/  S2UR UR9, SR_CgaCtaId ;  /* 0x00000000000979c3 */ /* 0x000e620000008800 */
[----:B------:R-:W-:Y:S01]  /*6f60*/  IMAD.MOV.U32 R13, RZ, RZ, RZ ;  /* 0x000000ffff0d7224 */ /* 0x000fe200078e00ff */
[----:B------:R-:W-:Y:S01]  /*6f70*/  ULDC UR4, c[0x0][0x600] ;  /* 0x0001800000047ab9 */ /* 0x000fe20000000800 */
[----:B------:R-:W-:Y:S01]  /*6f80*/  UMOV UR14, 0x5 ;  /* 0x00000005000e7882 */ /* 0x000fe20000000000 */
[----:B------:R-:W-:-:S02]  /*6f90*/  UIADD3 UR4, UR4, -0x1, URZ ;  /* 0xffffffff04047890 */ /* 0x000fc4000fffe03f */
[----:B------:R-:W-:Y:S02]  /*6fa0*/  USHF.L.U32 UR5, UR10, UR5, URZ ;  /* 0x000000050a057299 */ /* 0x000fe4000800063f */
[----:B------:R-:W-:Y:S01]  /*6fb0*/  ULOP3.LUT UR7, URZ, UR7, URZ, 0x33, !UPT ;  /* 0x000000073f077292 */ /* 0x000fe2000f8e333f */
[----:B------:R-:W-:Y:S01]  /*6fc0*/  ULDC.64 UR24, c[0x0][0x198] ;  /* 0x0000660000187ab9 */ /* 0x000fe20000000a00 */
[----:B0-----:R-:W-:-:S05]  /*6fd0*/  VIADD R3, R3, 0x3f ;  /* 0x0000003f03037836 */ /* 0x001fca0000000000 */
[----:B------:R-:W-:Y:S01]  /*6fe0*/  SHF.R.S32.HI R4, RZ, 0x1f, R3 ;  /* 0x0000001fff047819 */ /* 0x000fe20000011403 */
[----:B-1----:R-:W-:-:S03]  /*6ff0*/  ULOP3.LUT UR8, UR9, 0x1, URZ, 0xc0, !UPT ;  /* 0x0000000109087892 */ /* 0x002fc6000f8ec03f */
[----:B------:R-:W-:Y:S01]  /*7000*/  LEA.HI R4, R4, R3, RZ, 0x6 ;  /* 0x0000000304047211 */ /* 0x000fe200078f30ff */
[----:B------:R-:W-:Y:S01]  /*7010*/  USHF.R.U32.HI UR26, URZ, 0x1, UR9 ;  /* 0x000000013f1a7899 */ /* 0x000fe20008011609 */
[----:B------:R-:W-:Y:S01]  /*7020*/  IMAD.MOV.U32 R3, RZ, RZ, 0x1 ;  /* 0x00000001ff037424 */ /* 0x000fe200078e00ff */
[----:B------:R-:W-:Y:S01]  /*7030*/  USHF.L.U32 UR6, UR9, 0x6, URZ ;  /* 0x0000000609067899 */ /* 0x000fe2000800063f */
[----:B------:R-:W-:Y:S01]  /*7040*/  SHF.R.S32.HI R8, RZ, 0x6, R4 ;  /* 0x00000006ff087819 */ /* 0x000fe20000011404 */
[----:B------:R-:W-:Y:S02]  /*7050*/  USHF.L.U32 UR27, UR9, 0xc, URZ ;  /* 0x0000000c091b7899 */ /* 0x000fe4000800063f */
[----:B------:R-:W-:Y:S02]  /*7060*/  ULOP3.LUT UR9, UR9, 0xfffffffe, URZ, 0xc0, !UPT ;  /* 0xfffffffe09097892 */ /* 0x000fe4000f8ec03f */
[----:B------:R-:W-:Y:S01]  /*7070*/  UISETP.GT.U32.AND UP0, UPT, UR8, 0xffff, UPT ;  /* 0x0000ffff0800788c */ /* 0x000fe2000bf04070 */
[----:B------:R-:W-:Y:S01]  /*7080*/  VIADD R9, R8, 0x1 ;  /* 0x0000000108097836 */ /* 0x000fe20000000000 */
[----:B------:R-:W-:-:S02]  /*7090*/  USHF.L.U32 UR13, UR10, UR9, URZ ;  /* 0x000000090a0d7299 */ /* 0x000fc4000800063f */
[----:B------:R-:W-:Y:S02]  /*70a0*/  ULOP3.LUT UR9, UR9, 0x1, URZ, 0xfc, !UPT ;  /* 0x0000000109097892 */ /* 0x000fe4000f8efc3f */
[----:B------:R-:W-:Y:S02]  /*70b0*/  USEL UR8, UR8, 0xffff, !UP0 ;  /* 0x0000ffff08087887 */ /* 0x000fe4000c000000 */
[----:B------:R-:W-:Y:S02]  /*70c0*/  USHF.L.U32 UR9, UR10, UR9, URZ ;  /* 0x000000090a097299 */ /* 0x000fe4000800063f */
[----:B------:R-:W-:Y:S02]  /*70d0*/  ULOP3.LUT UR8, UR8, 0xffff, URZ, 0xc0, !UPT ;  /* 0x0000ffff08087892 */ /* 0x000fe4000f8ec03f */
[----:B------:R-:W-:Y:S02]  /*70e0*/  ULOP3.LUT UR6, UR6, 0x40, URZ, 0xc0, !UPT ;  /* 0x0000004006067892 */ /* 0x000fe4000f8ec03f */
[----:B------:R-:W-:-:S02]  /*70f0*/  ULOP3.LUT UR13, UR13, UR9, URZ, 0xfc, !UPT ;  /* 0x000000090d0d7292 */ /* 0x000fc4000f8efc3f */
[----:B------:R-:W-:-:S12]  /*7100*/  USHF.L.U32 UR14, UR14, UR8, URZ ;  /* 0x000000080e0e7299 */ /* 0x000fd8000800063f */
.L_x_179:
[----:B------:R-:W-:-:S03]  /*7110*/  UMOV UR8, 0xffffffff ;  /* 0xffffffff00087882 */ /* 0x000fc60000000000 */
[----:B------:R-:W-:Y:S05]  /*7120*/  BRA.DIV UR8, `(.L_x_169) ;  /* 0x0000001208287947 */ /* 0x000fea000b800000 */
[----:B------:R-:W-:-:S13]  /*7130*/  ELECT P6, URZ, PT ;  /* 0x00000000003f782f */ /* 0x000fda00038c0000 */
.L_x_193:
[----:B------:R-:W0:Y:S01]  /*7140*/  LDC R4, c[0x0][0x28c] ;  /* 0x0000a300ff047b82 */ /* 0x000e220000000800 */
[----:B------:R-:W-:Y:S01]  /*7150*/  BSSY B1, `(.L_x_170) ;  /* 0x000003d000017945 */ /* 0x000fe20003800000 */
[----:B0-----:R-:W-:-:S13]  /*7160*/  ISETP.LT.OR P6, PT, R4, 0x1, !P6 ;  /* 0x000000010400780c */ /* 0x001fda00077c1670 */
[----:B------:R-:W-:Y:S05]  /*7170*/  @P6 BRA `(.L_x_171) ;  /* 0x0000000000e86947 */ /* 0x000fea0003800000 */
[----:B------:R-:W-:Y:S01]  /*7180*/  LEA R12, R12, UR26, 0x1 ;  /* 0x0000001a0c0c7c11 */ /* 0x000fe2000f8e08ff */
[----:B------:R-:W-:Y:S01]  /*7190*/  IMAD.MOV.U32 R20, RZ, RZ, RZ ;  /* 0x000000ffff147224 */ /* 0x000fe200078e00ff */
[----:B------:R-:W-:Y:S01]  /*71a0*/  LEA R19, R19, UR6, 0x7 ;  /* 0x0000000613137c11 */ /* 0x000fe2000f8e38ff */
[----:B------:R-:W-:Y:S02]  /*71b0*/  IMAD.MOV.U32 R4, RZ, RZ, R9 ;  /* 0x000000ffff047224 */ /* 0x000fe400078e0009 */
[----:B------:R-:W-:Y:S02]  /*71c0*/  IMAD.MOV.U32 R5, RZ, RZ, R3 ;  /* 0x000000ffff057224 */ /* 0x000fe400078e0003 */
[----:B------:R-:W-:Y:S02]  /*71d0*/  IMAD.MOV.U32 R6, RZ, RZ, R13 ;  /* 0x000000ffff067224 */ /* 0x000fe400078e000d */
[----:B------:R-:W-:-:S07]  /*71e0*/  IMAD.SHL.U32 R15, R12, 0x40, RZ ;  /* 0x000000400c0f7824 */ /* 0x000fce00078e00ff */
.L_x_174:
[----:B------:R-:W0:Y:S01]  /*71f0*/  S2R R21, SR_CgaCtaId ;  /* 0x0000000000157919 */ /* 0x000e220000008800 */
[----:B------:R-:W-:Y:S02]  /*7200*/  MOV R12, 0x400 ;  /* 0x00000400000c7802 */ /* 0x000fe40000000f00 */
[----:B------:R-:W-:-:S13]  /*7210*/  ISETP.NE.AND P1, PT, R0, RZ, PT ;  /* 0x000000ff0000720c */ /* 0x000fda0003f25270 */
[----:B------:R-:W1:Y:S01]  /*7220*/  @!P1 LDC R14, c[0x0][0x500] ;  /* 0x00014000ff0e9b82 */ /* 0x000e620000000800 */
[----:B0-----:R-:W-:Y:S02]  /*7230*/  LEA R23, R21, R12, 0x18 ;  /* 0x0000000c15177211 */ /* 0x001fe400078ec0ff */
[----:B------:R-:W-:-:S03]  /*7240*/  SHF.L.U32 R12, R5, 0x1f, RZ ;  /* 0x0000001f050c7819 */ /* 0x000fc600000006ff */
[----:B------:R-:W-:-:S04]  /*7250*/  IMAD R21, R6, 0x8, R23 ;  /* 0x0000000806157824 */ /* 0x000fc800078e0217 */
[----:B------:R-:W0:Y:S02]  /*7260*/  SYNCS.PHASECHK.TRANS64.TRYWAIT P0, [R21+URZ+0x38], R12 ;  /* 0x0000380c150075a7 */ /* 0x000e24000800017f */
[----:B01----:R-:W-:Y:S05]  /*7270*/  @!P0 BRA `(.L_x_172) ;  /* 0x0000000c00f48947 */ /* 0x003fea0003800000 */
.L_x_194:
[----:B0-----:R-:W-:Y:S01]  /*7280*/  PRMT R12, R10, 0x9910, RZ ;  /* 0x000099100a0c7816 */ /* 0x001fe200000000ff */
[----:B------:R0:W-:Y:S03]  /*7290*/  @!P1 SYNCS.ARRIVE.TRANS64 RZ, [R21+URZ], R14 ;  /* 0x0000000e15ff99a7 */ /* 0x0001e6000800003f */
[----:B------:R-:W-:-:S13]  /*72a0*/  ISETP.NE.AND P0, PT, R12, 0x2, PT ;  /* 0x000000020c00780c */ /* 0x000fda0003f05270 */
[----:B0-----:R-:W-:Y:S05]  /*72b0*/  @P0 BRA `(.L_x_173) ;  /* 0x0000000000040947 */ /* 0x001fea0003800000 */
[----:B------:R-:W-:Y:S01]  /*72c0*/  BPT.TRAP 0x1 ;  /* 0x000000040000795c */ /* 0x000fe20000300000 */
.L_x_173:
[----:B------:R-:W-:Y:S01]  /*72d0*/  R2UR UR8, R6 ;  /* 0x00000000060872ca */ /* 0x000fe200000e0000 */
[----:B------:R-:W-:Y:S01]  /*72e0*/  VIADD R4, R4, 0xffffffff ;  /* 0xffffffff04047836 */ /* 0x000fe20000000000 */
[----:B------:R-:W-:Y:S01]  /*72f0*/  R2UR UR15, R23 ;  /* 0x00000000170f72ca */ /* 0x000fe200000e0000 */
[----:B------:R-:W-:Y:S01]  /*7300*/  UIADD3 UR16, UP0, UR24, 0xf0, URZ ;  /* 0x000000f018107890 */ /* 0x000fe2000ff1e03f */
[----:B------:R-:W-:Y:S01]  /*7310*/  R2UR UR22, R15 ;  /* 0x000000000f1672ca */ /* 0x000fe200000e0000 */
[----:B------:R-:W-:Y:S01]  /*7320*/  UIADD3 UR30, UP1, UR24, 0x1f0, URZ ;  /* 0x000001f0181e7890 */ /* 0x000fe2000ff3e03f */
[----:B------:R-:W-:Y:S01]  /*7330*/  R2UR UR9, R21 ;  /* 0x00000000150972ca */ /* 0x000fe200000e0000 */
[----:B------:R-:W-:Y:S01]  /*7340*/  UIADD3.X UR17, URZ, UR25, URZ, UP0, !UPT ;  /* 0x000000193f117290 */ /* 0x000fe200087fe43f */
[----:B------:R-:W-:Y:S01]  /*7350*/  R2UR UR10, R20 ;  /* 0x00000000140a72ca */ /* 0x000fe200000e0000 */
[----:B------:R-:W-:Y:S01]  /*7360*/  VIADD R6, R6, 0x1 ;  /* 0x0000000106067836 */ /* 0x000fe20000000000 */
[----:B------:R-:W-:Y:S01]  /*7370*/  R2UR UR12, R7 ;  /* 0x00000000070c72ca */ /* 0x000fe200000e0000 */
[----:B------:R-:W-:Y:S01]  /*7380*/  UPRMT UR28, URZ, 0x5410, UR13 ;  /* 0x000054103f1c7896 */ /* 0x000fe2000800000d */
[----:B------:R-:W-:Y:S01]  /*7390*/  R2UR UR23, R19 ;  /* 0x00000000131772ca */ /* 0x000fe200000e0000 */
[----:B------:R-:W-:Y:S01]  /*73a0*/  USHF.L.U32 UR8, UR8, 0xd, URZ ;  /* 0x0000000d08087899 */ /* 0x000fe2000800063f */
[----:B------:R-:W-:Y:S01]  /*73b0*/  ISETP.GT.AND P1, PT, R4, 0x1, PT ;  /* 0x000000010400780c */ /* 0x000fe20003f24270 */
[----:B------:R-:W-:Y:S01]  /*73c0*/  UIADD3.X UR31, URZ, UR25, URZ, UP1, !UPT ;  /* 0x000000193f1f7290 */ /* 0x000fe20008ffe43f */
[----:B------:R-:W-:Y:S01]  /*73d0*/  ISETP.NE.AND P0, PT, R6, 0x7, PT ;  /* 0x000000070600780c */ /* 0x000fe20003f05270 */
[----:B------:R-:W-:Y:S01]  /*73e0*/  ULEA UR11, UR26, UR8, 0xc ;  /* 0x000000081a0b7291 */ /* 0x000fe2000f8e603f */
[----:B------:R-:W-:Y:S01]  /*73f0*/  VIADD R20, R20, 0x40 ;  /* 0x0000004014147836 */ /* 0x000fe20000000000 */
[----:B------:R-:W-:Y:S01]  /*7400*/  ULOP3.LUT UR8, UR8, 0x1000, UR27, 0xf8, !UPT ;  /* 0x0000100008087892 */ /* 0x000fe2000f8ef81b */
[----:B------:R-:W-:Y:S01]  /*7410*/  SEL R12, RZ, 0x1, P0 ;  /* 0x00000001ff0c7807 */ /* 0x000fe20000000000 */
[----:B------:R-:W-:Y:S01]  /*7420*/  ULEA UR11, UR11, UR15, 0x1 ;  /* 0x0000000f0b0b7291 */ /* 0x000fe2000f8e083f */
[----:B------:R-:W-:Y:S01]  /*7430*/  SEL R6, R6, RZ, P0 ;  /* 0x000000ff06067207 */ /* 0x000fe20000000000 */
[----:B------:R-:W-:Y:S01]  /*7440*/  ULEA UR8, UR8, UR15, 0x1 ;  /* 0x0000000f08087291 */ /* 0x000fe2000f8e083f */
[----:B------:R-:W-:Y:S01]  /*7450*/  LOP3.LUT R5, R5, R12, RZ, 0x3c, !PT ;  /* 0x0000000c05057212 */ /* 0x000fe200078e3cff */
[----:B------:R-:W-:-:S02]  /*7460*/  UIADD3 UR20, UR11, 0x180, URZ ;  /* 0x000001800b147890 */ /* 0x000fc4000fffe03f */
[----:B------:R-:W-:Y:S02]  /*7470*/  UPRMT UR15, URZ, 0x5410, UR14 ;  /* 0x000054103f0f7896 */ /* 0x000fe4000800000e */
[----:B------:R-:W-:Y:S01]  /*7480*/  UIADD3 UR21, UR8, 0x1c180, URZ ;  /* 0x0001c18008157890 */ /* 0x000fe2000fffe03f */
[----:B------:R-:W-:Y:S01]  /*7490*/  UMOV UR18, 0x0 ;  /* 0x0000000000127882 */ /* 0x000fe20000000000 */
[----:B------:R-:W-:Y:S01]  /*74a0*/  UMOV UR19, 0x10000000 ;  /* 0x1000000000137882 */ /* 0x000fe20000000000 */
[----:B------:R-:W-:Y:S01]  /*74b0*/  UMOV UR11, UR22 ;  /* 0x00000016000b7c82 */ /* 0x000fe20008000000 */
[----:B------:R-:W-:-:S03]  /*74c0*/  UMOV UR8, UR20 ;  /* 0x0000001400087c82 */ /* 0x000fc60008000000 */
[----:B------:R0:W-:Y:S02]  /*74d0*/  UTMALDG.3D.MULTICAST [UR8], [UR16], UR15, desc[UR18] ;  /* 0x00001208100073b4 */ /* 0x0001e4000801180f */
[----:B0-----:R-:W-:Y:S01]  /*74e0*/  UMOV UR8, UR21 ;  /* 0x0000001500087c82 */ /* 0x001fe20008000000 */
[----:B------:R-:W-:Y:S02]  /*74f0*/  UMOV UR11, UR23 ;  /* 0x00000017000b7c82 */ /* 0x000fe40008000000 */
[----:B------:R0:W-:Y:S02]  /*7500*/  UTMALDG.3D.MULTICAST [UR8], [UR30], UR28, desc[UR18] ;  /* 0x000012081e0073b4 */ /* 0x0001e4000801181c */
[----:B0-----:R-:W-:Y:S05]  /*7510*/  @P1 BRA `(.L_x_174) ;  /* 0xfffffffc00341947 */ /* 0x001fea000383ffff */
.L_x_171:
[----:B------:R-:W-:Y:S05]  /*7520*/  BSYNC B1 ;  /* 0x0000000000017941 */ /* 0x000fea0003800000 */
.L_x_170:
[----:B------:R-:W-:Y:S01]  /*7530*/  LOP3.LUT P1, RZ, R11, 0xff, RZ, 0xc0, !PT ;  /* 0x000000ff0bff7812 */ /* 0x000fe2000782c0ff */
[C---:B------:R-:W-:Y:S01]  /*7540*/  IMAD.IADD R13, R8.reuse, 0x1, R13 ;  /* 0x00000001080d7824 */ /* 0x040fe200078e020d */
[----:B------:R-:W-:Y:S01]  /*7550*/  ULDC.64 UR8, c[0x0][0x650] ;  /* 0x0001940000087ab9 */ /* 0x000fe20000000a00 */
[C---:B------:R-:W-:Y:S01]  /*7560*/  ISETP.GE.U32.AND P2, PT, R8.reuse, 0x7, PT ;  /* 0x000000070800780c */ /* 0x040fe20003f46070 */
[----:B------:R-:W-:Y:S01]  /*7570*/  BSSY B1, `(.L_x_175) ;  /* 0x000006d000017945 */ /* 0x000fe20003800000 */
[C---:B------:R-:W-:Y:S01]  /*7580*/  IMAD.WIDE.U32 R4, R13.reuse, 0x24924925, RZ ;  /* 0x249249250d047825 */ /* 0x040fe200078e00ff */
[----:B------:R-:W-:Y:S02]  /*7590*/  ISETP.GT.U32.AND P0, PT, R13, 0x6, PT ;  /* 0x000000060d00780c */ /* 0x000fe40003f04070 */
[----:B------:R-:W-:Y:S01]  /*75a0*/  PRMT R11, RZ, 0x7610, R11 ;  /* 0x00007610ff0b7816 */ /* 0x000fe2000000000b */
[----:B------:R-:W-:Y:S01]  /*75b0*/  IMAD.MOV.U32 R12, RZ, RZ, -0x1 ;  /* 0xffffffffff0c7424 */ /* 0x000fe200078e00ff */
[----:B------:R-:W-:Y:S01]  /*75c0*/  ISETP.LT.U32.AND P0, PT, R8, 0x7, P0 ;  /* 0x000000070800780c */ /* 0x000fe20000701070 */
[----:B------:R-:W-:-:S02]  /*75d0*/  IMAD.MOV.U32 R19, RZ, RZ, -0x1 ;  /* 0xffffffffff137424 */ /* 0x000fc400078e00ff */
[----:B------:R-:W0:Y:S01]  /*75e0*/  @P1 S2R R7, SR_CgaCtaId ;  /* 0x0000000000071919 */ /* 0x000e220000008800 */
[----:B------:R-:W-:Y:S02]  /*75f0*/  SEL R4, RZ, 0x1, !P0 ;  /* 0x00000001ff047807 */ /* 0x000fe40004000000 */
[----:B------:R-:W-:Y:S02]  /*7600*/  IADD3 R16, P0, R16, UR36, RZ ;  /* 0x0000002410107c10 */ /* 0x000fe4000ff1e0ff */
[----:B------:R-:W-:Y:S02]  /*7610*/  @P1 MOV R6, 0x400 ;  /* 0x0000040000061802 */ /* 0x000fe40000000f00 */
[----:B------:R-:W-:Y:S02]  /*7620*/  IADD3.X R17, R17, UR42, RZ, P0, !PT ;  /* 0x0000002a11117c10 */ /* 0x000fe400087fe4ff */
[----:B------:R-:W-:Y:S02]  /*7630*/  ISETP.GE.U32.AND P0, PT, R16, UR8, PT ;  /* 0x0000000810007c0c */ /* 0x000fe4000bf06070 */
[----:B------:R-:W-:-:S02]  /*7640*/  LOP3.LUT R3, R3, R4, RZ, 0x3c, !PT ;  /* 0x0000000403037212 */ /* 0x000fc400078e3cff */
[----:B------:R-:W-:Y:S02]  /*7650*/  ISETP.GE.U32.AND.EX P0, PT, R17, UR9, PT, P0 ;  /* 0x0000000911007c0c */ /* 0x000fe4000bf06100 */
[----:B0-----:R-:W-:Y:S01]  /*7660*/  @P1 LEA R6, R7, R6, 0x18 ;  /* 0x0000000607061211 */ /* 0x001fe200078ec0ff */
[----:B------:R-:W-:-:S03]  /*7670*/  IMAD.IADD R7, R13, 0x1, -R5 ;  /* 0x000000010d077824 */ /* 0x000fc600078e0a05 */
[----:B------:R0:W-:Y:S02]  /*7680*/  @P1 SYNCS.ARRIVE.TRANS64.A1T0 RZ, [R6+URZ+0x88], RZ ;  /* 0x000088ff06ff19a7 */ /* 0x0001e4000810003f */
[----:B------:R-:W-:-:S04]  /*7690*/  LEA.HI R7, R7, R5, RZ, 0x1f ;  /* 0x0000000507077211 */ /* 0x000fc800078ff8ff */
[----:B------:R-:W-:Y:S01]  /*76a0*/  SHF.R.U32.HI R4, RZ, 0x2, R7 ;  /* 0x00000002ff047819 */ /* 0x000fe20000011607 */
[----:B------:R-:W-:-:S03]  /*76b0*/  IMAD.MOV.U32 R7, RZ, RZ, -0x1 ;  /* 0xffffffffff077424 */ /* 0x000fc600078e00ff */
[--C-:B------:R-:W-:Y:S01]  /*76c0*/  @P2 LOP3.LUT R3, R3, 0x1, R4.reuse, 0x78, !PT ;  /* 0x0000000103032812 */ /* 0x100fe200078e7804 */
[----:B------:R-:W-:Y:S01]  /*76d0*/  IMAD R13, R4, -0x7, R13 ;  /* 0xfffffff9040d7824 */ /* 0x000fe200078e020d */
[----:B------:R-:W-:Y:S01]  /*76e0*/  PRMT R4, RZ, 0x7610, R4 ;  /* 0x00007610ff047816 */ /* 0x000fe20000000004 */
[----:B0-----:R-:W-:Y:S06]  /*76f0*/  @P0 BRA `(.L_x_176) ;  /* 0x0000000400500947 */ /* 0x001fec0003800000 */
[----:B------:R-:W0:Y:S01]  /*7700*/  S2R R15, SR_CTAID.X ;  /* 0x00000000000f7919 */ /* 0x000e220000002500 */
[----:B------:R-:W-:Y:S01]  /*7710*/  ULDC.64 UR8, c[0x0][0x628] ;  /* 0x00018a0000087ab9 */ /* 0x000fe20000000a00 */
[----:B------:R-:W1:Y:S01]  /*7720*/  LDC R20, c[0x0][0x144] ;  /* 0x00005100ff147b82 */ /* 0x000e620000000800 */
[----:B------:R-:W-:Y:S01]  /*7730*/  ISETP.NE.U32.AND P0, PT, RZ, UR8, PT ;  /* 0x00000008ff007c0c */ /* 0x000fe2000bf05070 */
[----:B------:R-:W2:Y:S01]  /*7740*/  S2R R12, SR_CTAID.Y ;  /* 0x00000000000c7919 */ /* 0x000ea20000002600 */
[----:B------:R-:W-:Y:S01]  /*7750*/  ULDC UR10, c[0x0][0x150] ;  /* 0x00005400000a7ab9 */ /* 0x000fe20000000800 */
[----:B------:R-:W-:Y:S01]  /*7760*/  ULDC UR11, c[0x0][0x630] ;  /* 0x00018c00000b7ab9 */ /* 0x000fe20000000800 */
[----:B------:R-:W-:Y:S01]  /*7770*/  ISETP.NE.AND.EX P0, PT, RZ, UR9, PT, P0 ;  /* 0x00000009ff007c0c */ /* 0x000fe2000bf05300 */
[----:B------:R-:W-:Y:S01]  /*7780*/  IMAD.MOV.U32 R4, RZ, RZ, R16 ;  /* 0x000000ffff047224 */ /* 0x000fe200078e0010 */
[----:B0-----:R-:W-:-:S05]  /*7790*/  I2FP.F32.U32 R5, R15 ;  /* 0x0000000f00057245 */ /* 0x001fca0000201000 */
[----:B------:R-:W-:Y:S01]  /*77a0*/  FMUL R21, R5, UR10 ;  /* 0x0000000a05157c20 */ /* 0x000fe20008400000 */
[----:B------:R-:W-:-:S05]  /*77b0*/  IMAD.MOV.U32 R5, RZ, RZ, R17 ;  /* 0x000000ffff057224 */ /* 0x000fca00078e0011 */
[----:B--2---:R-:W-:Y:S05]  /*77c0*/  @!P0 BRA `(.L_x_177) ;  /* 0x0000000000288947 */ /* 0x004fea0003800000 */
[----:B------:R-:W-:Y:S02]  /*77d0*/  ULDC UR10, c[0x0][0x634] ;  /* 0x00018d00000a7ab9 */ /* 0x000fe40000000800 */
[----:B------:R-:W-:-:S05]  /*77e0*/  IADD3 R5, P0, R16, UR10, RZ ;  /* 0x0000000a10057c10 */ /* 0x000fca000ff1e0ff */
[----:B------:R-:W-:-:S04]  /*77f0*/  IMAD.X R19, RZ, RZ, R17, P0 ;  /* 0x000000ffff137224 */ /* 0x000fc800000e0611 */
[----:B------:R-:W-:-:S04]  /*7800*/  IMAD.WIDE.U32 R6, R19, UR8, RZ ;  /* 0x0000000813067c25 */ /* 0x000fc8000f8e00ff */
[----:B------:R-:W-:-:S04]  /*7810*/  IMAD.WIDE.U32 R6, P0, R5, UR9, R6 ;  /* 0x0000000905067c25 */ /* 0x000fc8000f800006 */
[----:B------:R-:W-:-:S04]  /*7820*/  IMAD.WIDE.U32 R4, R5, UR8, RZ ;  /* 0x0000000805047c25 */ /* 0x000fc8000f8e00ff */
[----:B------:R-:W-:Y:S01]  /*7830*/  IMAD.MOV.U32 R4, RZ, RZ, R7 ;  /* 0x000000ffff047224 */ /* 0x000fe200078e0007 */
[----:B------:R-:W-:Y:S01]  /*7840*/  IADD3 RZ, P1, R5, R6, RZ ;  /* 0x0000000605ff7210 */ /* 0x000fe20007f3e0ff */
[----:B------:R-:W-:-:S04]  /*7850*/  IMAD.X R5, RZ, RZ, RZ, P0 ;  /* 0x000000ffff057224 */ /* 0x000fc800000e06ff */
[----:B------:R-:W-:-:S08]  /*7860*/  IMAD.WIDE.U32.X R4, R19, UR9, R4, P1 ;  /* 0x0000000913047c25 */ /* 0x000fd000088e0404 */
.L_x_177:
[--C-:B------:R-:W-:Y:S01]  /*7870*/  SHF.R.U64 R14, R4, UR11, R5.reuse ;  /* 0x0000000b040e7c19 */ /* 0x100fe20008001205 */
[----:B------:R-:W0:Y:S01]  /*7880*/  F2I.U32.TRUNC.NTZ R21, R21 ;  /* 0x0000001500157305 */ /* 0x000e22000020f000 */
[----:B------:R-:W-:Y:S01]  /*7890*/  SHF.R.U32.HI R4, RZ, UR11, R5 ;  /* 0x0000000bff047c19 */ /* 0x000fe20008011605 */
[----:B------:R-:W-:Y:S01]  /*78a0*/  ULDC.64 UR8, c[0x0][0x620] ;  /* 0x0001880000087ab9 */ /* 0x000fe20000000a00 */
[----:B------:R-:W-:Y:S01]  /*78b0*/  IADD3 R7, P0, RZ, -R14, RZ ;  /* 0x8000000eff077210 */ /* 0x000fe20007f1e0ff */
[----:B------:R-:W-:-:S04]  /*78c0*/  ULDC.64 UR10, c[0x0][0x640] ;  /* 0x00019000000a7ab9 */ /* 0x000fc80000000a00 */
[----:B------:R-:W-:Y:S01]  /*78d0*/  IMAD.X R4, RZ, RZ, ~R4, P0 ;  /* 0x000000ffff047224 */ /* 0x000fe200000e0e04 */
[----:B------:R-:W-:-:S03]  /*78e0*/  ISETP.NE.U32.AND P0, PT, RZ, UR10, PT ;  /* 0x0000000aff007c0c */ /* 0x000fc6000bf05070 */
[----:B------:R-:W-:Y:S01]  /*78f0*/  IMAD R6, R4, UR8, RZ ;  /* 0x0000000804067c24 */ /* 0x000fe2000f8e02ff */
[----:B------:R-:W-:Y:S01]  /*7900*/  ISETP.NE.AND.EX P0, PT, RZ, UR11, PT, P0 ;  /* 0x0000000bff007c0c */ /* 0x000fe2000bf05300 */
[----:B------:R-:W-:Y:S01]  /*7910*/  IMAD.WIDE.U32 R4, R7, UR8, R16 ;  /* 0x0000000807047c25 */ /* 0x000fe2000f8e0010 */
[----:B------:R-:W-:-:S03]  /*7920*/  ULDC UR8, c[0x0][0x618] ;  /* 0x0001860000087ab9 */ /* 0x000fc60000000800 */
[----:B------:R-:W-:Y:S01]  /*7930*/  IMAD R7, R7, UR9, R6 ;  /* 0x0000000907077c24 */ /* 0x000fe2000f8e0206 */
[----:B------:R-:W-:Y:S01]  /*7940*/  ULDC UR9, c[0x0][0x154] ;  /* 0x0000550000097ab9 */ /* 0x000fe20000000800 */
[----:B0-----:R-:W-:Y:S02]  /*7950*/  IMAD.MOV R6, RZ, RZ, -R21 ;  /* 0x000000ffff067224 */ /* 0x001fe400078e0a15 */
[----:B------:R-:W0:Y:S01]  /*7960*/  LDC R21, c[0x0][0x148] ;  /* 0x00005200ff157b82 */ /* 0x000e220000000800 */
[----:B------:R-:W-:Y:S02]  /*7970*/  IMAD.IADD R5, R5, 0x1, R7 ;  /* 0x0000000105057824 */ /* 0x000fe400078e0207 */
[----:B-1----:R-:W-:Y:S01]  /*7980*/  IMAD R15, R20, R6, R15 ;  /* 0x00000006140f7224 */ /* 0x002fe200078e020f */
[----:B------:R-:W-:Y:S02]  /*7990*/  I2FP.F32.U32 R6, R12 ;  /* 0x0000000c00067245 */ /* 0x000fe40000201000 */
[----:B------:R-:W-:-:S02]  /*79a0*/  SHF.R.U64 R19, R4, UR8, R5 ;  /* 0x0000000804137c19 */ /* 0x000fc40008001205 */
[----:B------:R-:W-:Y:S01]  /*79b0*/  SHF.R.U32.HI R4, RZ, UR8, R5 ;  /* 0x00000008ff047c19 */ /* 0x000fe20008011605 */
[----:B------:R-:W-:Y:S01]  /*79c0*/  FMUL R6, R6, UR9 ;  /* 0x0000000906067c20 */ /* 0x000fe20008400000 */
[----:B------:R-:W-:Y:S02]  /*79d0*/  ULDC UR8, c[0x0][0x608] ;  /* 0x0001820000087ab9 */ /* 0x000fe40000000800 */
[--C-:B------:R-:W-:Y:S01]  /*79e0*/  SHF.R.U64 R22, R19, UR8, R4.reuse ;  /* 0x0000000813167c19 */ /* 0x100fe20008001204 */
[----:B------:R1:W2:Y:S01]  /*79f0*/  F2I.U32.TRUNC.NTZ R24, R6 ;  /* 0x0000000600187305 */ /* 0x0002a2000020f000 */
[----:B------:R-:W-:Y:S01]  /*7a00*/  SHF.R.U32.HI R5, RZ, UR8, R4 ;  /* 0x00000008ff057c19 */ /* 0x000fe20008011604 */
[----:B------:R-:W-:-:S03]  /*7a10*/  ULDC UR8, c[0x0][0x658] ;  /* 0x0001960000087ab9 */ /* 0x000fc60000000800 */
[--C-:B------:R-:W-:Y:S02]  /*7a20*/  SHF.R.U64 R20, R22, UR8, R5.reuse ;  /* 0x0000000816147c19 */ /* 0x100fe40008001205 */
[----:B------:R-:W-:-:S03]  /*7a30*/  SHF.R.U32.HI R23, RZ, UR8, R5 ;  /* 0x00000008ff177c19 */ /* 0x000fc60008011605 */
[----:B------:R-:W-:Y:S02]  /*7a40*/  IMAD.MOV.U32 R4, RZ, RZ, R20 ;  /* 0x000000ffff047224 */ /* 0x000fe400078e0014 */
[----:B------:R-:W-:Y:S01]  /*7a50*/  IMAD.MOV.U32 R5, RZ, RZ, R23 ;  /* 0x000000ffff057224 */ /* 0x000fe200078e0017 */
[----:B-1----:R-:W-:Y:S06]  /*7a60*/  @!P0 BRA `(.L_x_178) ;  /* 0x0000000000288947 */ /* 0x002fec0003800000 */
        /* <DEDUP_REMOVED lines=10> */
.L_x_178:
[----:B------:R-:W-:Y:S01]  /*7b10*/  ISETP.NE.AND P0, PT, R2, 0x1, PT ;  /* 0x000000010200780c */ /* 0x000fe20003f05270 */
[----:B------:R-:W-:Y:S01]  /*7b20*/  ULDC UR8, c[0x0][0x648] ;  /* 0x0001920000087ab9 */ /* 0x000fe20000000800 */
[----:B------:R-:W-:Y:S01]  /*7b30*/  LOP3.LUT R22, R22, UR7, RZ, 0xc0, !PT ;  /* 0x0000000716167c12 */ /* 0x000fe2000f8ec0ff */
[----:B--2---:R-:W-:Y:S01]  /*7b40*/  IMAD.MOV R24, RZ, RZ, -R24 ;  /* 0x000000ffff187224 */ /* 0x004fe200078e0a18 */
[----:B------:R-:W-:Y:S01]  /*7b50*/  SHF.R.U64 R5, R4, UR8, R5 ;  /* 0x0000000804057c19 */ /* 0x000fe20008001205 */
[----:B------:R-:W-:Y:S01]  /*7b60*/  ULDC UR8, c[0x0][0x638] ;  /* 0x00018e0000087ab9 */ /* 0x000fe20000000800 */
[----:B------:R-:W-:Y:S01]  /*7b70*/  LOP3.LUT R19, R19, UR4, RZ, 0xc0, !PT ;  /* 0x0000000413137c12 */ /* 0x000fe2000f8ec0ff */
[----:B------:R-:W-:Y:S01]  /*7b80*/  ULDC UR9, c[0x0][0x610] ;  /* 0x0001840000097ab9 */ /* 0x000fe20000000800 */
[----:B------:R-:W-:Y:S02]  /*7b90*/  IMAD.MOV.U32 R4, RZ, RZ, 0x1 ;  /* 0x00000001ff047424 */ /* 0x000fe400078e00ff */
[----:B------:R-:W-:-:S02]  /*7ba0*/  IMAD.MOV R7, RZ, RZ, -R5 ;  /* 0x000000ffff077224 */ /* 0x000fc400078e0a05 */
[----:B------:R-:W-:Y:S02]  /*7bb0*/  IMAD R22, R5, UR5, R22 ;  /* 0x0000000505167c24 */ /* 0x000fe4000f8e0216 */
[----:B0-----:R-:W-:Y:S02]  /*7bc0*/  @P0 IMAD R15, R21, R24, R12 ;  /* 0x00000018150f0224 */ /* 0x001fe400078e020c */
[----:B------:R-:W-:Y:S01]  /*7bd0*/  IMAD R20, R7, UR8, R20 ;  /* 0x0000000807147c24 */ /* 0x000fe2000f8e0214 */
[----:B------:R-:W-:Y:S01]  /*7be0*/  ULDC UR8, c[0x0][0x600] ;  /* 0x0001800000087ab9 */ /* 0x000fe20000000800 */
[----:B------:R-:W-:Y:S02]  /*7bf0*/  IMAD R15, R22, UR9, R15 ;  /* 0x00000009160f7c24 */ /* 0x000fe4000f8e020f */
[----:B------:R-:W-:Y:S02]  /*7c00*/  IMAD R20, R20, UR8, R19 ;  /* 0x0000000814147c24 */ /* 0x000fe4000f8e0213 */
[----:B------:R-:W-:-:S03]  /*7c10*/  IMAD.MOV.U32 R7, RZ, RZ, R14 ;  /* 0x000000ffff077224 */ /* 0x000fc600078e000e */
[----:B------:R-:W-:Y:S02]  /*7c20*/  SEL R19, R20, R15, !P0 ;  /* 0x0000000f14137207 */ /* 0x000fe40004000000 */
[----:B------:R-:W-:-:S07]  /*7c30*/  SEL R12, R15, R20, !P0 ;  /* 0x000000140f0c7207 */ /* 0x000fce0004000000 */
.L_x_176:
[----:B------:R-:W-:Y:S05]  /*7c40*/  BSYNC B1 ;  /* 0x0000000000017941 */ /* 0x000fea0003800000 */
.L_x_175:
[----:B------:R-:W-:-:S13]  /*7c50*/  LOP3.LUT P0, RZ, R4, 0xff, RZ, 0xc0, !PT ;  /* 0x000000ff04ff7812 */ /* 0x000fda000780c0ff */
[----:B------:R-:W-:Y:S05]  /*7c60*/  @P0 BRA `(.L_x_179) ;  /* 0xfffffff400280947 */ /* 0x000fea000383ffff */
[----:B------:R-:W-:Y:S05]  /*7c70*/  BSYNC B0 ;  /* 0x0000000000007941 */ /* 0x000fea0003800000 */
.L_x_168:
[----:B------:R-:W-:-:S03]  /*7c80*/  UMOV UR8, 0xffffffff ;  /* 0xffffffff00087882 */ /* 0x000fc60000000000 */
[----:B------:R-:W-:Y:S05]  /*7c90*/  BRA.DIV UR8, `(.L_x_180) ;  /* 0x0000000608807947 */ /* 0x000fea000b800000 */
[----:B------:R-:W-:-:S13]  /*7ca0*/  ELECT P6, URZ, PT ;  /* 0x00000000003f782f */ /* 0x000fda00038c0000 */
.L_x_197:
[----:B------:R-:W-:Y:S04]  /*7cb0*/  BSSY B0, `(.L_x_181) ;  /* 0x0000046000007945 */ /* 0x000fe80003800000 */
[----:B------:R-:W-:Y:S05]  /*7cc0*/  @!P6 BRA `(.L_x_182) ;  /* 0x000000040010e947 */ /* 0x000fea0003800000 */
[----:B------:R-:W-:-:S04]  /*7cd0*/  LOP3.LUT R18, R18, 0x2, RZ, 0xfc, !PT ;  /* 0x0000000212127812 */ /* 0x000fc800078efcff */
[----:B------:R-:W-:-:S13]  /*7ce0*/  ISETP.NE.AND P0, PT, R18, 0x3, PT ;  /* 0x000000031200780c */ /* 0x000fda0003f05270 */
[----:B------:R-:W-:Y:S05]  /*7cf0*/  @!P0 BRA `(.L_x_183) ;  /* 0x0000000000048947 */ /* 0x000fea0003800000 */
[----:B------:R-:W-:Y:S01]  /*7d00*/  BPT.TRAP 0x1 ;  /* 0x000000040000795c */ /* 0x000fe20000300000 */
.L_x_183:
[----:B------:R-:W0:Y:S01]  /*7d10*/  S2R R5, SR_CgaCtaId ;  /* 0x0000000000057919 */ /* 0x000e220000008800 */
[----:B------:R-:W-:Y:S02]  /*7d20*/  MOV R0, 0x400 ;  /* 0x0000040000007802 */ /* 0x000fe40000000f00 */
[----:B------:R-:W-:Y:S02]  /*7d30*/  SHF.L.U32 R4, R3, 0x1f, RZ ;  /* 0x0000001f03047819 */ /* 0x000fe400000006ff */
[----:B0-----:R-:W-:-:S05]  /*7d40*/  LEA R0, R5, R0, 0x18 ;  /* 0x0000000005007211 */ /* 0x001fca00078ec0ff */
[----:B------:R-:W-:-:S04]  /*7d50*/  VIADD R0, R0, 0x38 ;  /* 0x0000003800007836 */ /* 0x000fc80000000000 */
[C---:B------:R-:W-:Y:S02]  /*7d60*/  IMAD R7, R13.reuse, 0x8, R0 ;  /* 0x000000080d077824 */ /* 0x040fe400078e0200 */
[----:B------:R-:W-:Y:S02]  /*7d70*/  VIADD R13, R13, 0x1 ;  /* 0x000000010d0d7836 */ /* 0x000fe40000000000 */
[----:B------:R-:W0:Y:S03]  /*7d80*/  SYNCS.PHASECHK.TRANS64.TRYWAIT P0, [R7+URZ], R4 ;  /* 0x00000004070075a7 */ /* 0x000e26000800017f */
[----:B------:R-:W-:-:S04]  /*7d90*/  ISETP.NE.AND P1, PT, R13, 0x7, PT ;  /* 0x000000070d00780c */ /* 0x000fc80003f25270 */
[----:B------:R-:W-:Y:S02]  /*7da0*/  SEL R2, RZ, 0x1, P1 ;  /* 0x00000001ff027807 */ /* 0x000fe40000800000 */
[----:B------:R-:W-:Y:S02]  /*7db0*/  SEL R13, R13, RZ, P1 ;  /* 0x000000ff0d0d7207 */ /* 0x000fe40000800000 */
[----:B------:R-:W-:-:S03]  /*7dc0*/  LOP3.LUT R6, R3, R2, RZ, 0x3c, !PT ;  /* 0x0000000203067212 */ /* 0x000fc600078e3cff */
[----:B------:R-:W-:Y:S01]  /*7dd0*/  IMAD R8, R13, 0x8, R0 ;  /* 0x000000080d087824 */ /* 0x000fe200078e0200 */
[----:B------:R-:W-:Y:S01]  /*7de0*/  SHF.L.U32 R5, R6, 0x1f, RZ ;  /* 0x0000001f06057819 */ /* 0x000fe200000006ff */
[----:B0-----:R-:W-:Y:S06]  /*7df0*/  @!P0 BRA `(.L_x_184) ;  /* 0x0000000400488947 */ /* 0x001fec0003800000 */
.L_x_198:
[----:B------:R-:W1:Y:S01]  /*7e00*/  SYNCS.PHASECHK.TRANS64.TRYWAIT P0, [R8+URZ], R5 ;  /* 0x00000005080075a7 */ /* 0x000e62000800017f */
[----:B------:R-:W-:-:S05]  /*7e10*/  VIADD R2, R13, 0x1 ;  /* 0x000000010d027836 */ /* 0x000fca0000000000 */
[----:B------:R-:W-:-:S04]  /*7e20*/  ISETP.NE.AND P1, PT, R2, 0x7, PT ;  /* 0x000000070200780c */ /* 0x000fc80003f25270 */
[----:B------:R-:W-:Y:S02]  /*7e30*/  SEL R3, RZ, 0x1, P1 ;  /* 0x00000001ff037807 */ /* 0x000fe40000800000 */
[----:B0-----:R-:W-:Y:S02]  /*7e40*/  SEL R7, R2, RZ, P1 ;  /* 0x000000ff02077207 */ /* 0x001fe40000800000 */
[----:B------:R-:W-:-:S03]  /*7e50*/  LOP3.LUT R6, R6, R3, RZ, 0x3c, !PT ;  /* 0x0000000306067212 */ /* 0x000fc600078e3cff */
[----:B------:R-:W-:Y:S01]  /*7e60*/  IMAD R9, R7, 0x8, R0 ;  /* 0x0000000807097824 */ /* 0x000fe200078e0200 */
[----:B------:R-:W-:Y:S01]  /*7e70*/  SHF.L.U32 R4, R6, 0x1f, RZ ;  /* 0x0000001f06047819 */ /* 0x000fe200000006ff */
[----:B-1----:R-:W-:Y:S06]  /*7e80*/  @!P0 BRA `(.L_x_185) ;  /* 0x0000000400388947 */ /* 0x002fec0003800000 */
.L_x_199:
[----:B------:R-:W1:Y:S01]  /*7e90*/  SYNCS.PHASECHK.TRANS64.TRYWAIT P0, [R9+URZ], R4 ;  /* 0x00000004090075a7 */ /* 0x000e62000800017f */
[----:B------:R-:W-:-:S05]  /*7ea0*/  VIADD R2, R7, 0x1 ;  /* 0x0000000107027836 */ /* 0x000fca0000000000 */
[----:B------:R-:W-:-:S04]  /*7eb0*/  ISETP.NE.AND P1, PT, R2, 0x7, PT ;  /* 0x000000070200780c */ /* 0x000fc80003f25270 */
[----:B------:R-:W-:Y:S02]  /*7ec0*/  SEL R3, RZ, 0x1, P1 ;  /* 0x00000001ff037807 */ /* 0x000fe40000800000 */
[----:B------:R-:W-:Y:S02]  /*7ed0*/  SEL R7, R2, RZ, P1 ;  /* 0x000000ff02077207 */ /* 0x000fe40000800000 */
[----:B------:R-:W-:-:S03]  /*7ee0*/  LOP3.LUT R6, R6, R3, RZ, 0x3c, !PT ;  /* 0x0000000306067212 */ /* 0x000fc600078e3cff */
[----:B0-----:R-:W-:Y:S01]  /*7ef0*/  IMAD R8, R7, 0x8, R0 ;  /* 0x0000000807087824 */ /* 0x001fe200078e0200 */
[----:B------:R-:W-:Y:S01]  /*7f00*/  SHF.L.U32 R5, R6, 0x1f, RZ ;  /* 0x0000001f06057819 */ /* 0x000fe200000006ff */
[----:B-1----:R-:W-:Y:S06]  /*7f10*/  @!P0 BRA `(.L_x_186) ;  /* 0x0000000400288947 */ /* 0x002fec0003800000 */
.L_x_200:
        /* <DEDUP_REMOVED lines=9> */
.L_x_201:
[----:B------:R-:W1:Y:S01]  /*7fb0*/  SYNCS.PHASECHK.TRANS64.TRYWAIT P0, [R9+URZ], R4 ;  /* 0x00000004090075a7 */ /* 0x000e62000800017f */
[----:B------:R-:W-:-:S05]  /*7fc0*/  VIADD R2, R7, 0x1 ;  /* 0x0000000107027836 */ /* 0x000fca0000000000 */
[----:B------:R-:W-:-:S04]  /*7fd0*/  ISETP.NE.AND P1, PT, R2, 0x7, PT ;  /* 0x000000070200780c */ /* 0x000fc80003f25270 */
[----:B------:R-:W-:Y:S02]  /*7fe0*/  SEL R3, RZ, 0x1, P1 ;  /* 0x00000001ff037807 */ /* 0x000fe40000800000 */
[----:B------:R-:W-:Y:S02]  /*7ff0*/  SEL R7, R2, RZ, P1 ;  /* 0x000000ff02077207 */ /* 0x000fe40000800000 */
[----:B------:R-:W-:-:S03]  /*8000*/  LOP3.LUT R11, R6, R3, RZ, 0x3c, !PT ;  /* 0x00000003060b7212 */ /* 0x000fc600078e3cff */
[----:B------:R-:W-:Y:S01]  /*8010*/  IMAD R6, R7, 0x8, R0 ;  /* 0x0000000807067824 */ /* 0x000fe200078e0200 */
[----:B0-----:R-:W-:Y:S01]  /*8020*/  SHF.L.U32 R5, R11, 0x1f, RZ ;  /* 0x0000001f0b057819 */ /* 0x001fe200000006ff */
[----:B-1----:R-:W-:Y:S06]  /*8030*/  @!P0 BRA `(.L_x_188) ;  /* 0x0000000400088947 */ /* 0x002fec0003800000 */
.L_x_202:
[----:B------:R-:W1:Y:S01]  /*8040*/  SYNCS.PHASECHK.TRANS64.TRYWAIT P0, [R6+URZ], R5 ;  /* 0x00000005060075a7 */ /* 0x000e62000800017f */
[----:B------:R-:W-:-:S05]  /*8050*/  VIADD R2, R7, 0x1 ;  /* 0x0000000107027836 */ /* 0x000fca0000000000 */
[----:B------:R-:W-:-:S04]  /*8060*/  ISETP.NE.AND P1, PT, R2, 0x7, PT ;  /* 0x000000070200780c */ /* 0x000fc80003f25270 */
[----:B0-----:R-:W-:Y:S02]  /*8070*/  SEL R4, RZ, 0x1, P1 ;  /* 0x00000001ff047807 */ /* 0x001fe40000800000 */
[----:B------:R-:W-:Y:S02]  /*8080*/  SEL R3, R2, RZ, P1 ;  /* 0x000000ff02037207 */ /* 0x000fe40000800000 */
[----:B------:R-:W-:Y:S01]  /*8090*/  LOP3.LUT R4, R11, R4, RZ, 0x3c, !PT ;  /* 0x000000040b047212 */ /* 0x000fe200078e3cff */
[----:B-1----:R-:W-:Y:S06]  /*80a0*/  @!P0 BRA `(.L_x_189) ;  /* 0x0000000400008947 */ /* 0x002fec0003800000 */
.L_x_203:
[----:B------:R-:W-:Y:S01]  /*80b0*/  IMAD R3, R3, 0x8, R0 ;  /* 0x0000000803037824 */ /* 0x000fe200078e0200 */
[----:B------:R-:W-:-:S07]  /*80c0*/  SHF.L.U32 R0, R4, 0x1f, RZ ;  /* 0x0000001f04007819 */ /* 0x000fce00000006ff */
.L_x_190:
[----:B-1----:R1:W2:Y:S02]  /*80d0*/  SYNCS.PHASECHK.TRANS64.TRYWAIT P0, [R3+URZ], R0 ;  /* 0x00000000030075a7 */ /* 0x0022a4000800017f */
[----:B--2---:R-:W-:Y:S05]  /*80e0*/  @!P0 NANOSLEEP.SYNCS 0x989680 ;  /* 0x009896800000895d */ /* 0x004fea0003900000 */
[----:B------:R-:W2:Y:S02]  /*80f0*/  @!P0 SYNCS.PHASECHK.TRANS64 P0, [R3+URZ], R0 ;  /* 0x00000000030085a7 */ /* 0x000ea4000800007f */
[----:B--2---:R-:W-:Y:S05]  /*8100*/  @!P0 BRA `(.L_x_190) ;  /* 0xfffffffc00f08947 */ /* 0x004fea000383ffff */
.L_x_182:
[----:B------:R-:W-:Y:S05]  /*8110*/  BSYNC B0 ;  /* 0x0000000000007941 */ /* 0x000fea0003800000 */
.L_x_181:
[----:B------:R-:W-:Y:S05]  /*8120*/  EXIT ;  /* 0x000000000000794d */ /* 0x000fea0003800000 */
.L_x_21:
[----:B-1----:R1:W2:Y:S02]  /*8130*/  SYNCS.PHASECHK.TRANS64.TRYWAIT P1, [R3+URZ], R0 ;  /* 0x00000000030075a7 */ /* 0x0022a4000802017f */
[----:B--2---:R-:W-:Y:S05]  /*8140*/  @!P1 NANOSLEEP.SYNCS 0x989680 ;  /* 0x009896800000995d */ /* 0x004fea0003900000 */
[----:B------:R-:W2:Y:S02]  /*8150*/  @!P1 SYNCS.PHASECHK.TRANS64 P1, [R3+URZ], R0 ;  /* 0x00000000030095a7 */ /* 0x000ea4000802007f */
[----:B--2---:R-:W-:Y:S05]  /*8160*/  @!P1 BRA `(.L_x_21) ;  /* 0xfffffffc00f09947 */ /* 0x004fea000383ffff */
[----:B------:R-:W-:Y:S05]  /*8170*/  BRA `(.L_x_20) ;  /* 0xffffff9400a47947 */ /* 0x000fea000383ffff */
.L_x_26:
[----:B-1----:R1:W2:Y:S02]  /*8180*/  SYNCS.PHASECHK.TRANS64.TRYWAIT P1, [R5+URZ], R4 ;  /* 0x00000004050075a7 */ /* 0x0022a4000802017f */
[----:B--2---:R-:W-:Y:S05]  /*8190*/  @!P1 NANOSLEEP.SYNCS 0x989680 ;  /* 0x009896800000995d */ /* 0x004fea0003900000 */
[----:B------:R-:W2:Y:S02]  /*81a0*/  @!P1 SYNCS.PHASECHK.TRANS64 P1, [R5+URZ], R4 ;  /* 0x00000004050095a7 */ /* 0x000ea4000802007f */
[----:B--2---:R-:W-:Y:S05]  /*81b0*/  @!P1 BRA `(.L_x_26) ;  /* 0xfffffffc00f09947 */ /* 0x004fea000383ffff */
[----:B------:R-:W-:Y:S05]  /*81c0*/  BRA `(.L_x_25) ;  /* 0xffffff9800807947 */ /* 0x000fea000383ffff */
.L_x_169:
[----:B------:R-:W-:Y:S01]  /*81d0*/  BSSY B1, `(.L_x_191) ;  /* 0x0000006000017945 */ /* 0x000fe20003800000 */
[----:B------:R-:W-:-:S07]  /*81e0*/  IMAD.MOV.U32 R15, RZ, RZ, -0x1 ;  /* 0xffffffffff0f7424 */ /* 0x000fce00078e00ff */
[----:B------:R-:W-:Y:S05]  /*81f0*/  WARPSYNC.COLLECTIVE R15, `(.L_x_192) ;  /* 0x000000000f0c7348 */ /* 0x000fea0003c00000 */
[----:B------:R-:W-:Y:S02]  /*8200*/  ELECT P6, UR62, PT ;  /* 0x00000000003e782f */ /* 0x000fe400038c0000 */
[----:B------:R-:W-:Y:S01]  /*8210*/  MOV R14, UR62 ;  /* 0x0000003e000e7c02 */ /* 0x000fe20008000f00 */
[----:B------:R-:W-:Y:S10]  /*8220*/  ENDCOLLECTIVE ;  /* 0x000000000000791b */ /* 0x000ff40003800000 */
.L_x_192:
[----:B------:R-:W-:Y:S05]  /*8230*/  BSYNC B1 ;  /* 0x0000000000017941 */ /* 0x000fea0003800000 */
.L_x_191:
[----:B------:R-:W-:Y:S05]  /*8240*/  BRA `(.L_x_193) ;  /* 0xffffffec00bc7947 */ /* 0x000fea000383ffff */
.L_x_172:
[----:B0-----:R0:W1:Y:S02]  /*8250*/  SYNCS.PHASECHK.TRANS64.TRYWAIT P0, [R21+URZ+0x38], R12 ;  /* 0x0000380c150075a7 */ /* 0x001064000800017f */
[----:B-1----:R-:W-:Y:S05]  /*8260*/  @!P0 NANOSLEEP.SYNCS 0x989680 ;  /* 0x009896800000895d */ /* 0x002fea0003900000 */
[----:B------:R-:W1:Y:S02]  /*8270*/  @!P0 SYNCS.PHASECHK.TRANS64 P0, [R21+URZ+0x38], R12 ;  /* 0x0000380c150085a7 */ /* 0x000e64000800007f */
[----:B-1----:R-:W-:Y:S05]  /*8280*/  @!P0 BRA `(.L_x_172) ;  /* 0xfffffffc00f08947 */ /* 0x002fea000383ffff */
[----:B------:R-:W-:Y:S05]  /*8290*/  BRA `(.L_x_194) ;  /* 0xffffffec00f87947 */ /* 0x000fea000383ffff */
.L_x_180:
[----:B------:R-:W-:Y:S01]  /*82a0*/  BSSY B0, `(.L_x_195) ;  /* 0x0000006000007945 */ /* 0x000fe20003800000 */
[----:B------:R-:W-:-:S07]  /*82b0*/  IMAD.MOV.U32 R15, RZ, RZ, -0x1 ;  /* 0xffffffffff0f7424 */ /* 0x000fce00078e00ff */
[----:B------:R-:W-:Y:S05]  /*82c0*/  WARPSYNC.COLLECTIVE R15, `(.L_x_196) ;  /* 0x000000000f0c7348 */ /* 0x000fea0003c00000 */
[----:B------:R-:W-:Y:S02]  /*82d0*/  ELECT P6, UR62, PT ;  /* 0x00000000003e782f */ /* 0x000fe400038c0000 */
[----:B------:R-:W-:Y:S01]  /*82e0*/  MOV R14, UR62 ;  /* 0x0000003e000e7c02 */ /* 0x000fe20008000f00 */
[----:B------:R-:W-:Y:S10]  /*82f0*/  ENDCOLLECTIVE ;  /* 0x000000000000791b */ /* 0x000ff40003800000 */
.L_x_196:
[----:B------:R-:W-:Y:S05]  /*8300*/  BSYNC B0 ;  /* 0x0000000000007941 */ /* 0x000fea0003800000 */
.L_x_195:
[----:B------:R-:W-:Y:S05]  /*8310*/  BRA `(.L_x_197) ;  /* 0xfffffff800647947 */ /* 0x000fea000383ffff */
.L_x_184:
[----:B0-----:R0:W1:Y:S02]  /*8320*/  SYNCS.PHASECHK.TRANS64.TRYWAIT P0, [R7+URZ], R4 ;  /* 0x00000004070075a7 */ /* 0x001064000800017f */
[----:B-1----:R-:W-:Y:S05]  /*8330*/  @!P0 NANOSLEEP.SYNCS 0x989680 ;  /* 0x009896800000895d */ /* 0x002fea0003900000 */
[----:B------:R-:W1:Y:S02]  /*8340*/  @!P0 SYNCS.PHASECHK.TRANS64 P0, [R7+URZ], R4 ;  /* 0x00000004070085a7 */ /* 0x000e64000800007f */
[----:B-1----:R-:W-:Y:S05]  /*8350*/  @!P0 BRA `(.L_x_184) ;  /* 0xfffffffc00f08947 */ /* 0x002fea000383ffff */
[----:B------:R-:W-:Y:S05]  /*8360*/  BRA `(.L_x_198) ;  /* 0xfffffff800a47947 */ /* 0x000fea000383ffff */
.L_x_185:
[----:B0-----:R0:W1:Y:S02]  /*8370*/  SYNCS.PHASECHK.TRANS64.TRYWAIT P0, [R8+URZ], R5 ;  /* 0x00000005080075a7 */ /* 0x001064000800017f */
[----:B-1----:R-:W-:Y:S05]  /*8380*/  @!P0 NANOSLEEP.SYNCS 0x989680 ;  /* 0x009896800000895d */ /* 0x002fea0003900000 */
[----:B------:R-:W1:Y:S02]  /*8390*/  @!P0 SYNCS.PHASECHK.TRANS64 P0, [R8+URZ], R5 ;  /* 0x00000005080085a7 */ /* 0x000e64000800007f */
[----:B-1----:R-:W-:Y:S05]  /*83a0*/  @!P0 BRA `(.L_x_185) ;  /* 0xfffffffc00f08947 */ /* 0x002fea000383ffff */
[----:B------:R-:W-:Y:S05]  /*83b0*/  BRA `(.L_x_199) ;  /* 0xfffffff800b47947 */ /* 0x000fea000383ffff */
.L_x_186:
[----:B0-----:R0:W1:Y:S02]  /*83c0*/  SYNCS.PHASECHK.TRANS64.TRYWAIT P0, [R9+URZ], R4 ;  /* 0x00000004090075a7 */ /* 0x001064000800017f */
[----:B-1----:R-:W-:Y:S05]  /*83d0*/  @!P0 NANOSLEEP.SYNCS 0x989680 ;  /* 0x009896800000895d */ /* 0x002fea0003900000 */
[----:B------:R-:W1:Y:S02]  /*83e0*/  @!P0 SYNCS.PHASECHK.TRANS64 P0, [R9+URZ], R4 ;  /* 0x00000004090085a7 */ /* 0x000e64000800007f */
[----:B-1----:R-:W-:Y:S05]  /*83f0*/  @!P0 BRA `(.L_x_186) ;  /* 0xfffffffc00f08947 */ /* 0x002fea000383ffff */
[----:B------:R-:W-:Y:S05]  /*8400*/  BRA `(.L_x_200) ;  /* 0xfffffff800c47947 */ /* 0x000fea000383ffff */
.L_x_187:
[----:B0-----:R0:W1:Y:S02]  /*8410*/  SYNCS.PHASECHK.TRANS64.TRYWAIT P0, [R8+URZ], R5 ;  /* 0x00000005080075a7 */ /* 0x001064000800017f */
[----:B-1----:R-:W-:Y:S05]  /*8420*/  @!P0 NANOSLEEP.SYNCS 0x989680 ;  /* 0x009896800000895d */ /* 0x002fea0003900000 */
[----:B------:R-:W1:Y:S02]  /*8430*/  @!P0 SYNCS.PHASECHK.TRANS64 P0, [R8+URZ], R5 ;  /* 0x00000005080085a7 */ /* 0x000e64000800007f */
[----:B-1----:R-:W-:Y:S05]  /*8440*/  @!P0 BRA `(.L_x_187) ;  /* 0xfffffffc00f08947 */ /* 0x002fea000383ffff */
[----:B------:R-:W-:Y:S05]  /*8450*/  BRA `(.L_x_201) ;  /* 0xfffffff800d47947 */ /* 0x000fea000383ffff */
.L_x_188:
[----:B0-----:R0:W1:Y:S02]  /*8460*/  SYNCS.PHASECHK.TRANS64.TRYWAIT P0, [R9+URZ], R4 ;  /* 0x00000004090075a7 */ /* 0x001064000800017f */
[----:B-1----:R-:W-:Y:S05]  /*8470*/  @!P0 NANOSLEEP.SYNCS 0x989680 ;  /* 0x009896800000895d */ /* 0x002fea0003900000 */
[----:B------:R-:W1:Y:S02]  /*8480*/  @!P0 SYNCS.PHASECHK.TRANS64 P0, [R9+URZ], R4 ;  /* 0x00000004090085a7 */ /* 0x000e64000800007f */
[----:B-1----:R-:W-:Y:S05]  /*8490*/  @!P0 BRA `(.L_x_188) ;  /* 0xfffffffc00f08947 */ /* 0x002fea000383ffff */
[----:B------:R-:W-:Y:S05]  /*84a0*/  BRA `(.L_x_202) ;  /* 0xfffffff800e47947 */ /* 0x000fea000383ffff */
.L_x_189:
[----:B0-----:R0:W1:Y:S02]  /*84b0*/  SYNCS.PHASECHK.TRANS64.TRYWAIT P0, [R6+URZ], R5 ;  /* 0x00000005060075a7 */ /* 0x001064000800017f */
[----:B-1----:R-:W-:Y:S05]  /*84c0*/  @!P0 NANOSLEEP.SYNCS 0x989680 ;  /* 0x009896800000895d */ /* 0x002fea0003900000 */
[----:B------:R-:W1:Y:S02]  /*84d0*/  @!P0 SYNCS.PHASECHK.TRANS64 P0, [R6+URZ], R5 ;  /* 0x00000005060085a7 */ /* 0x000e64000800007f */
[----:B-1----:R-:W-:Y:S05]  /*84e0*/  @!P0 BRA `(.L_x_189) ;  /* 0xfffffffc00f08947 */ /* 0x002fea000383ffff */
[----:B------:R-:W-:Y:S05]  /*84f0*/  BRA `(.L_x_203) ;  /* 0xfffffff800ec7947 */ /* 0x000fea000383ffff */
.L_x_204:
[----:B------:R-:W-:-:S00]  /*8500*/  BRA `(.L_x_204) ;  /* 0xfffffffc00fc7947 */ /* 0x000fc0000383ffff */
[----:B------:R-:W-:-:S00]  /*8510*/  NOP ;  /* 0x0000000000007918 */ /* 0x000fc00000000000 */
        /* <DEDUP_REMOVED lines=14> */
.L_x_205:


//--------------------- .nv.global.init           --------------------------
	.section	.nv.global.init,"aw",@progbits
.nv.global.init:
	.type		$str$22,@object
	.size		$str$22,($str$23 - $str$22)
$str$22:
        /*0000*/ 	.byte	0x6b, 0x5f, 0x74, 0x69, 0x6c, 0x65, 0x5f, 0x63, 0x6f, 0x75, 0x6e, 0x74, 0x20, 0x3e, 0x3d, 0x20
        /*0010*/ 	.byte	0x31, 0x00
	.type		$str$23,@object
	.size		$str$23,(__unnamed_1 - $str$23)
$str$23:
        /*0012*/ 	.byte	0x2f, 0x74, 0x6d, 0x70, 0x2f, 0x63, 0x75, 0x74, 0x6c, 0x61, 0x73, 0x73, 0x5f, 0x73, 0x77, 0x65
        /*0022*/ 	.byte	0x65, 0x70, 0x5f, 0x73, 0x72, 0x63, 0x2f, 0x69, 0x6e, 0x63, 0x6c, 0x75, 0x64, 0x65, 0x2f, 0x63
        /*0032*/ 	.byte	0x75, 0x74, 0x6c, 0x61, 0x73, 0x73, 0x2f, 0x67, 0x65, 0x6d, 0x6d, 0x2f, 0x63, 0x6f, 0x6c, 0x6c
        /*0042*/ 	.byte	0x65, 0x63, 0x74, 0x69, 0x76, 0x65, 0x2f, 0x73, 0x6d, 0x39, 0x30, 0x5f, 0x6d, 0x6d, 0x61, 0x5f
        /*0052*/ 	.byte	0x74, 0x6d, 0x61, 0x5f, 0x67, 0x6d, 0x6d, 0x61, 0x5f, 0x73, 0x73, 0x5f, 0x77, 0x61, 0x72, 0x70
        /*0062*/ 	.byte	0x73, 0x70, 0x65, 0x63, 0x69, 0x61, 0x6c, 0x69, 0x7a, 0x65, 0x64, 0x2e, 0x68, 0x70, 0x70, 0x00
	.type		__unnamed_1,@object
	.size		__unnamed_1,(.L_0 - __unnamed_1)
__unnamed_1:
        /*0072*/ 	.byte	0x76, 0x6f, 0x69, 0x64, 0x20, 0x63, 0x75, 0x74, 0x6c, 0x61, 0x73, 0x73, 0x3a, 0x3a, 0x67, 0x65
        /* <DEDUP_REMOVED lines=181> */
        /*0bd2*/ 	.byte	0x64, 0x65, 0x6e, 0x74, 0x69, 0x74, 0x79, 0x5d, 0x00
.L_0:


//--------------------- .nv.shared._ZN7cutlass13device_kernelINS_4gemm6kernel13GemmUniversalIN4cute5tupleIJiiiiEEENS1_10collective13CollectiveMmaINS1_34MainloopSm90TmaGmmaWarpSpecializedILi7ENS5_IJNS4_1CILi2EEESB_NSA_ILi1EEEEEENS1_35KernelTmaWarpSpecializedCooperativeEEENS5_IJNSA_ILi128EEESG_NSA_ILi64EEEEEENS_10bfloat16_tENS5_IJlSC_lEEESJ_SK_NS4_8TiledMMAINS4_8MMA_AtomIJNS4_4SM904GMMA28MMA_64x128x16_F32BF16BF16_SSILNSO_5MajorE0ELSQ_0ELNSO_7ScaleInE1ELSR_1EEEEEENS4_6LayoutINS5_IJSB_SC_SC_EEENS5_IJSC_NSA_ILi0EEESW_EEEEENS5_IJNS4_10UnderscoreESZ_SZ_EEEEENS4_23SM90_TMA_LOAD_MULTICASTENS4_14ComposedLayoutINS4_7SwizzleILi3ELi4ELi3EEENS4_18smem_ptr_flag_bitsILi16EEENSU_INS5_IJNSA_ILi8EEESH_EEENS5_IJSH_SC_EEEEEEEvNS4_8identityES12_S1C_vS1D_EENS_8epilogue10collective6detail29Sm90TmaWarpSpecializedAdapterINS1G_15DefaultEpilogueISJ_SK_SK_NS1F_6thread17LinearCombinationISJ_Li1EffLNS1K_9ScaleType4KindE0ELNS_15FloatRoundStyleE2ESJ_EENS1_15EpilogueDefaultEEEEEvvEEEEvNT_6ParamsE --------------------------
	.section	.nv.shared._ZN7cutlass13device_kernelINS_4gemm6kernel13GemmUniversalIN4cute5tupleIJiiiiEEENS1_10collective13CollectiveMmaINS1_34MainloopSm90TmaGmmaWarpSpecializedILi7ENS5_IJNS4_1CILi2EEESB_NSA_ILi1EEEEEENS1_35KernelTmaWarpSpecializedCooperativeEEENS5_IJNSA_ILi128EEESG_NSA_ILi64EEEEEENS_10bfloat16_tENS5_IJlSC_lEEESJ_SK_NS4_8TiledMMAINS4_8MMA_AtomIJNS4_4SM904GMMA28MMA_64x128x16_F32BF16BF16_SSILNSO_5MajorE0ELSQ_0ELNSO_7ScaleInE1ELSR_1EEEEEENS4_6LayoutINS5_IJSB_SC_SC_EEENS5_IJSC_NSA_ILi0EEESW_EEEEENS5_IJNS4_10UnderscoreESZ_SZ_EEEEENS4_23SM90_TMA_LOAD_MULTICASTENS4_14ComposedLayoutINS4_7SwizzleILi3ELi4ELi3EEENS4_18smem_ptr_flag_bitsILi16EEENSU_INS5_IJNSA_ILi8EEESH_EEENS5_IJSH_SC_EEEEEEEvNS4_8identityES12_S1C_vS1D_EENS_8epilogue10collective6detail29Sm90TmaWarpSpecializedAdapterINS1G_15DefaultEpilogueISJ_SK_SK_NS1F_6thread17LinearCombinationISJ_Li1EffLNS1K_9ScaleType4KindE0ELNS_15FloatRoundStyleE2ESJ_EENS1_15EpilogueDefaultEEEEEvvEEEEvNT_6ParamsE,"aw",@nobits
	.sectionflags	@""
	.align	16
	.zero		1024


//--------------------- .nv.shared.reserved.0     --------------------------
	.section	.nv.shared.reserved.0,"aw",@nobits
	.weak		__nv_reservedSMEM_offset_0_alias
	.size		__nv_reservedSMEM_offset_0_alias, 0, 0
	.other		__nv_reservedSMEM_offset_0_alias,@"STO_CUDA_RESERVED_SHARED STV_DEFAULT"
__nv_reservedSMEM_offset_0_alias:
	.zero		0


//--------------------- .nv.global                --------------------------
	.section	.nv.global,"aw",@nobits
.nv.global:
	.type		_ZN40_INTERNAL_639e388d_4_k_cu_b06ded1b_261524cute1_E,@object
	.size		_ZN40_INTERNAL_639e388d_4_k_cu_b06ded1b_261524cute1_E,(_ZN40_INTERNAL_639e388d_4_k_cu_b06ded1b_261524cuda3std3__45__cpo6cbeginE - _ZN40_INTERNAL_639e388d_4_k_cu_b06ded1b_261524cute1_E)
_ZN40_INTERNAL_639e388d_4_k_cu_b06ded1b_261524cute1_E:
	.zero		1
	.type		_ZN40_INTERNAL_639e388d_4_k_cu_b06ded1b_261524cuda3std3__45__cpo6cbeginE,@object
	.size		_ZN40_INTERNAL_639e388d_4_k_cu_b06ded1b_261524cuda3std3__45__cpo6cbeginE,(_ZN40_INTERNAL_639e388d_4_k_cu_b06ded1b_261524cuda3std3__48in_placeE - _ZN40_INTERNAL_639e388d_4_k_cu_b06ded1b_261524cuda3std3__45__cpo6cbeginE)
_ZN40_INTERNAL_639e388d_4_k_cu_b06ded1b_261524cuda3std3__45__cpo6cbeginE:
	.zero		1
	.type		_ZN40_INTERNAL_639e388d_4_k_cu_b06ded1b_261524cuda3std3__48in_placeE,@object
	.size		_ZN40_INTERNAL_639e388d_4_k_cu_b06ded1b_261524cuda3std3__48in_placeE,(_ZN40_INTERNAL_639e388d_4_k_cu_b06ded1b_261524cuda3std6ranges3__45__cpo9iter_moveE - _ZN40_INTERNAL_639e388d_4_k_cu_b06ded1b_261524cuda3std3__48in_placeE)
_ZN40_INTERNAL_639e388d_4_k_cu_b06ded1b_261524cuda3std3__48in_placeE:
	.zero		1
	.type		_ZN40_INTERNAL_639e388d_4_k_cu_b06ded1b_261524cuda3std6ranges3__45__cpo9iter_moveE,@object
	.size		_ZN40_INTERNAL_639e388d_4_k_cu_b06ded1b_261524cuda3std6ranges3__45__cpo9iter_moveE,(_ZN40_INTERNAL_639e388d_4_k_cu_b06ded1b_261524cuda3std3__45__cpo5beginE - _ZN40_INTERNAL_639e388d_4_k_cu_b06ded1b_261524cuda3std6ranges3__45__cpo9iter_moveE)
_ZN40_INTERNAL_639e388d_4_k_cu_b06ded1b_261524cuda3std6ranges3__45__cpo9iter_moveE:
	.zero		1
	.type		_ZN40_INTERNAL_639e388d_4_k_cu_b06ded1b_261524cuda3std3__45__cpo5beginE,@object
	.size		_ZN40_INTERNAL_639e388d_4_k_cu_b06ded1b_261524cuda3std3__45__cpo5beginE,(_ZN40_INTERNAL_639e388d_4_k_cu_b06ded1b_261524cuda3std3__442_GLOBAL__N__639e388d_4_k_cu_b06ded1b_261526ignoreE - _ZN40_INTERNAL_639e388d_4_k_cu_b06ded1b_261524cuda3std3__45__cpo5beginE)
_ZN40_INTERNAL_639e388d_4_k_cu_b06ded1b_261524cuda3std3__45__cpo5beginE:
	.zero		1
	.type		_ZN40_INTERNAL_639e388d_4_k_cu_b06ded1b_261524cuda3std3__442_GLOBAL__N__639e388d_4_k_cu_b06ded1b_261526ignoreE,@object
	.size		_ZN40_INTERNAL_639e388d_4_k_cu_b06ded1b_261524cuda3std3__442_GLOBAL__N__639e388d_4_k_cu_b06ded1b_261526ignoreE,(_ZN40_INTERNAL_639e388d_4_k_cu_b06ded1b_261524cute7productE - _ZN40_INTERNAL_639e388d_4_k_cu_b06ded1b_261524cuda3std3__442_GLOBAL__N__639e388d_4_k_cu_b06ded1b_261526ignoreE)
_ZN40_INTERNAL_639e388d_4_k_cu_b06ded1b_261524cuda3std3__442_GLOBAL__N__639e388d_4_k_cu_b06ded1b_261526ignoreE:
	.zero		1
	.type		_ZN40_INTERNAL_639e388d_4_k_cu_b06ded1b_261524cute7productE,@object
	.size		_ZN40_INTERNAL_639e388d_4_k_cu_b06ded1b_261524cute7productE,(_ZN40_INTERNAL_639e388d_4_k_cu_b06ded1b_261524cuda3std3__45__cpo3endE - _ZN40_INTERNAL_639e388d_4_k_cu_b06ded1b_261524cute7productE)
_ZN40_INTERNAL_639e388d_4_k_cu_b06ded1b_261524cute7productE:
	.zero		1
	.type		_ZN40_INTERNAL_639e388d_4_k_cu_b06ded1b_261524cuda3std3__45__cpo3endE,@object
	.size		_ZN40_INTERNAL_639e388d_4_k_cu_b06ded1b_261524cuda3std3__45__cpo3endE,(_ZN40_INTERNAL_639e388d_4_k_cu_b06ded1b_261524cuda3std3__419piecewise_constructE - _ZN40_INTERNAL_639e388d_4_k_cu_b06ded1b_261524cuda3std3__45__cpo3endE)
_ZN40_INTERNAL_639e388d_4_k_cu_b06ded1b_261524cuda3std3__45__cpo3endE:
	.zero		1
	.type		_ZN40_INTERNAL_639e388d_4_k_cu_b06ded1b_261524cuda3std3__419piecewise_constructE,@object
	.size		_ZN40_INTERNAL_639e388d_4_k_cu_b06ded1b_261524cuda3std3__419piecewise_constructE,(_ZN40_INTERNAL_639e388d_4_k_cu_b06ded1b_261524cuda3std3__45__cpo4cendE - _ZN40_INTERNAL_639e388d_4_k_cu_b06ded1b_261524cuda3std3__419piecewise_constructE)
_ZN40_INTERNAL_639e388d_4_k_cu_b06ded1b_261524cuda3std3__419piecewise_constructE:
	.zero		1
	.type		_ZN40_INTERNAL_639e388d_4_k_cu_b06ded1b_261524cuda3std3__45__cpo4cendE,@object
	.size		_ZN40_INTERNAL_639e388d_4_k_cu_b06ded1b_261524cuda3std3__45__cpo4cendE,(_ZN40_INTERNAL_639e388d_4_k_cu_b06ded1b_261524cuda3std6ranges3__45__cpo4swapE - _ZN40_INTERNAL_639e388d_4_k_cu_b06ded1b_261524cuda3std3__45__cpo4cendE)
_ZN40_INTERNAL_639e388d_4_k_cu_b06ded1b_261524cuda3std3__45__cpo4cendE:
	.zero		1
	.type		_ZN40_INTERNAL_639e388d_4_k_cu_b06ded1b_261524cuda3std6ranges3__45__cpo4swapE,@object
	.size		_ZN40_INTERNAL_639e388d_4_k_cu_b06ded1b_261524cuda3std6ranges3__45__cpo4swapE,(.L_8 - _ZN40_INTERNAL_639e388d_4_k_cu_b06ded1b_261524cuda3std6ranges3__45__cpo4swapE)
_ZN40_INTERNAL_639e388d_4_k_cu_b06ded1b_261524cuda3std6ranges3__45__cpo4swapE:
	.zero		1
.L_8:


//--------------------- .nv.constant0._ZN7cutlass13device_kernelINS_4gemm6kernel13GemmUniversalIN4cute5tupleIJiiiiEEENS1_10collective13CollectiveMmaINS1_34MainloopSm90TmaGmmaWarpSpecializedILi7ENS5_IJNS4_1CILi2EEESB_NSA_ILi1EEEEEENS1_35KernelTmaWarpSpecializedCooperativeEEENS5_IJNSA_ILi128EEESG_NSA_ILi64EEEEEENS_10bfloat16_tENS5_IJlSC_lEEESJ_SK_NS4_8TiledMMAINS4_8MMA_AtomIJNS4_4SM904GMMA28MMA_64x128x16_F32BF16BF16_SSILNSO_5MajorE0ELSQ_0ELNSO_7ScaleInE1ELSR_1EEEEEENS4_6LayoutINS5_IJSB_SC_SC_EEENS5_IJSC_NSA_ILi0EEESW_EEEEENS5_IJNS4_10UnderscoreESZ_SZ_EEEEENS4_23SM90_TMA_LOAD_MULTICASTENS4_14ComposedLayoutINS4_7SwizzleILi3ELi4ELi3EEENS4_18smem_ptr_flag_bitsILi16EEENSU_INS5_IJNSA_ILi8EEESH_EEENS5_IJSH_SC_EEEEEEEvNS4_8identityES12_S1C_vS1D_EENS_8epilogue10collective6detail29Sm90TmaWarpSpecializedAdapterINS1G_15DefaultEpilogueISJ_SK_SK_NS1F_6thread17LinearCombinationISJ_Li1EffLNS1K_9ScaleType4KindE0ELNS_15FloatRoundStyleE2ESJ_EENS1_15EpilogueDefaultEEEEEvvEEEEvNT_6ParamsE --------------------------
	.section	.nv.constant0._ZN7cutlass13device_kernelINS_4gemm6kernel13GemmUniversalIN4cute5tupleIJiiiiEEENS1_10collective13CollectiveMmaINS1_34MainloopSm90TmaGmmaWarpSpecializedILi7ENS5_IJNS4_1CILi2EEESB_NSA_ILi1EEEEEENS1_35KernelTmaWarpSpecializedCooperativeEEENS5_IJNSA_ILi128EEESG_NSA_ILi64EEEEEENS_10bfloat16_tENS5_IJlSC_lEEESJ_SK_NS4_8TiledMMAINS4_8MMA_AtomIJNS4_4SM904GMMA28MMA_64x128x16_F32BF16BF16_SSILNSO_5MajorE0ELSQ_0ELNSO_7ScaleInE1ELSR_1EEEEEENS4_6LayoutINS5_IJSB_SC_SC_EEENS5_IJSC_NSA_ILi0EEESW_EEEEENS5_IJNS4_10UnderscoreESZ_SZ_EEEEENS4_23SM90_TMA_LOAD_MULTICASTENS4_14ComposedLayoutINS4_7SwizzleILi3ELi4ELi3EEENS4_18smem_ptr_flag_bitsILi16EEENSU_INS5_IJNSA_ILi8EEESH_EEENS5_IJSH_SC_EEEEEEEvNS4_8identityES12_S1C_vS1D_EENS_8epilogue10collective6detail29Sm90TmaWarpSpecializedAdapterINS1G_15DefaultEpilogueISJ_SK_SK_NS1F_6thread17LinearCombinationISJ_Li1EffLNS1K_9ScaleType4KindE0ELNS_15FloatRoundStyleE2ESJ_EENS1_15EpilogueDefaultEEEEEvvEEEEvNT_6ParamsE,"a",@progbits
	.sectionflags	@""
	.align	4
.nv.constant0._ZN7cutlass13device_kernelINS_4gemm6kernel13GemmUniversalIN4cute5tupleIJiiiiEEENS1_10collective13CollectiveMmaINS1_34MainloopSm90TmaGmmaWarpSpecializedILi7ENS5_IJNS4_1CILi2EEESB_NSA_ILi1EEEEEENS1_35KernelTmaWarpSpecializedCooperativeEEENS5_IJNSA_ILi128EEESG_NSA_ILi64EEEEEENS_10bfloat16_tENS5_IJlSC_lEEESJ_SK_NS4_8TiledMMAINS4_8MMA_AtomIJNS4_4SM904GMMA28MMA_64x128x16_F32BF16BF16_SSILNSO_5MajorE0ELSQ_0ELNSO_7ScaleInE1ELSR_1EEEEEENS4_6LayoutINS5_IJSB_SC_SC_EEENS5_IJSC_NSA_ILi0EEESW_EEEEENS5_IJNS4_10UnderscoreESZ_SZ_EEEEENS4_23SM90_TMA_LOAD_MULTICASTENS4_14ComposedLayoutINS4_7SwizzleILi3ELi4ELi3EEENS4_18smem_ptr_flag_bitsILi16EEENSU_INS5_IJNSA_ILi8EEESH_EEENS5_IJSH_SC_EEEEEEEvNS4_8identityES12_S1C_vS1D_EENS_8epilogue10collective6detail29Sm90TmaWarpSpecializedAdapterINS1G_15DefaultEpilogueISJ_SK_SK_NS1F_6thread17LinearCombinationISJ_Li1EffLNS1K_9ScaleType4KindE0ELNS_15FloatRoundStyleE2ESJ_EENS1_15EpilogueDefaultEEEEEvvEEEEvNT_6ParamsE:
	.zero		1664


//--------------------- SYMBOLS --------------------------

	.type		.nv.reservedSmem.offset0,@object
	.size		.nv.reservedSmem.offset0,0x4
	.type		__assertfail,@function
